//
// Generated by NVIDIA NVVM Compiler
//
// Compiler Build ID: CL-36424714
// Cuda compilation tools, release 13.0, V13.0.88
// Based on NVVM 20.0.0
//

.version 9.0
.target sm_100
.address_size 64

	// .globl	_Z6updatePfii
.global .align 4 .b8 __cudart_i2opi_f[24] = {65, 144, 67, 60, 153, 149, 98, 219, 192, 221, 52, 245, 209, 87, 39, 252, 41, 21, 68, 78, 110, 131, 249, 162};

.visible .entry _Z6updatePfii(
	.param .u64 .ptr .align 1 _Z6updatePfii_param_0,
	.param .u32 _Z6updatePfii_param_1,
	.param .u32 _Z6updatePfii_param_2
)
{
	.local .align 4 .b8 	__local_depot0[28];
	.reg .b64 	%SP;
	.reg .b64 	%SPL;
	.reg .pred 	%p<17>;
	.reg .b32 	%r<67>;
	.reg .b32 	%f<1050>;
	.reg .b64 	%rd<25>;
	.reg .b64 	%fd<5013>;

	mov.u64 	%SPL, __local_depot0;
	ld.param.u64 	%rd9, [_Z6updatePfii_param_0];
	ld.param.u32 	%r25, [_Z6updatePfii_param_1];
	ld.param.u32 	%r26, [_Z6updatePfii_param_2];
	add.u64 	%rd1, %SPL, 0;
	mov.u32 	%r27, %ctaid.x;
	mov.u32 	%r28, %ntid.x;
	mov.u32 	%r29, %tid.x;
	mad.lo.s32 	%r1, %r27, %r28, %r29;
	add.s32 	%r2, %r1, 1;
	cvt.rn.f64.s32 	%fd1, %r2;
	add.f64 	%fd2, %fd1, 0dBFF0000000000000;
	add.s32 	%r30, %r25, -1;
	cvt.rn.f32.s32 	%f19, %r30;
	cvt.f64.f32 	%fd3, %f19;
	div.rn.f64 	%fd4, %fd2, %fd3;
	cvt.rn.f32.f64 	%f20, %fd4;
	mul.f32 	%f1, %f20, 0f40C90FDB;
	mul.f32 	%f21, %f1, 0f3F22F983;
	cvt.rni.s32.f32 	%r64, %f21;
	cvt.rn.f32.s32 	%f22, %r64;
	fma.rn.f32 	%f23, %f22, 0fBFC90FDA, %f1;
	fma.rn.f32 	%f24, %f22, 0fB3A22168, %f23;
	fma.rn.f32 	%f1041, %f22, 0fA7C234C5, %f24;
	abs.f32 	%f3, %f1;
	setp.ltu.f32 	%p1, %f3, 0f47CE4780;
	@%p1 bra 	$L__BB0_8;
	setp.neu.f32 	%p2, %f3, 0f7F800000;
	@%p2 bra 	$L__BB0_3;
	mov.f32 	%f27, 0f00000000;
	mul.rn.f32 	%f1041, %f1, %f27;
	mov.b32 	%r64, 0;
	bra.uni 	$L__BB0_8;
$L__BB0_3:
	mov.b32 	%r4, %f1;
	shl.b32 	%r32, %r4, 8;
	or.b32  	%r5, %r32, -2147483648;
	mov.b64 	%rd24, 0;
	mov.b32 	%r61, 0;
	mov.u64 	%rd22, __cudart_i2opi_f;
	mov.u64 	%rd23, %rd1;
$L__BB0_4:
	.pragma "nounroll";
	ld.global.nc.u32 	%r33, [%rd22];
	mad.wide.u32 	%rd13, %r33, %r5, %rd24;
	shr.u64 	%rd24, %rd13, 32;
	st.local.u32 	[%rd23], %rd13;
	add.s32 	%r61, %r61, 1;
	add.s64 	%rd23, %rd23, 4;
	add.s64 	%rd22, %rd22, 4;
	setp.ne.s32 	%p3, %r61, 6;
	@%p3 bra 	$L__BB0_4;
	shr.u32 	%r34, %r4, 23;
	st.local.u32 	[%rd1+24], %rd24;
	and.b32  	%r8, %r34, 31;
	and.b32  	%r35, %r34, 224;
	add.s32 	%r36, %r35, -128;
	shr.u32 	%r37, %r36, 5;
	mul.wide.u32 	%rd14, %r37, 4;
	sub.s64 	%rd8, %rd1, %rd14;
	ld.local.u32 	%r62, [%rd8+24];
	ld.local.u32 	%r63, [%rd8+20];
	setp.eq.s32 	%p4, %r8, 0;
	@%p4 bra 	$L__BB0_7;
	shf.l.wrap.b32 	%r62, %r63, %r62, %r8;
	ld.local.u32 	%r38, [%rd8+16];
	shf.l.wrap.b32 	%r63, %r38, %r63, %r8;
$L__BB0_7:
	shr.u32 	%r39, %r62, 30;
	shf.l.wrap.b32 	%r40, %r63, %r62, 2;
	shl.b32 	%r41, %r63, 2;
	shr.u32 	%r42, %r40, 31;
	add.s32 	%r43, %r42, %r39;
	neg.s32 	%r44, %r43;
	setp.lt.s32 	%p5, %r4, 0;
	selp.b32 	%r64, %r44, %r43, %p5;
	xor.b32  	%r45, %r40, %r4;
	shr.s32 	%r46, %r40, 31;
	xor.b32  	%r47, %r46, %r40;
	xor.b32  	%r48, %r46, %r41;
	cvt.u64.u32 	%rd15, %r47;
	shl.b64 	%rd16, %rd15, 32;
	cvt.u64.u32 	%rd17, %r48;
	or.b64  	%rd18, %rd16, %rd17;
	cvt.rn.f64.s64 	%fd5, %rd18;
	mul.f64 	%fd6, %fd5, 0d3BF921FB54442D19;
	cvt.rn.f32.f64 	%f25, %fd6;
	neg.f32 	%f26, %f25;
	setp.lt.s32 	%p6, %r45, 0;
	selp.f32 	%f1041, %f26, %f25, %p6;
$L__BB0_8:
	mul.rn.f32 	%f28, %f1041, %f1041;
	and.b32  	%r50, %r64, 1;
	setp.eq.b32 	%p7, %r50, 1;
	selp.f32 	%f29, 0f3F800000, %f1041, %p7;
	fma.rn.f32 	%f30, %f28, %f29, 0f00000000;
	fma.rn.f32 	%f31, %f28, 0f37CBAC00, 0fBAB607ED;
	selp.f32 	%f32, %f31, 0fB94D4153, %p7;
	selp.f32 	%f33, 0f3D2AAABB, 0f3C0885E4, %p7;
	fma.rn.f32 	%f34, %f32, %f28, %f33;
	selp.f32 	%f35, 0fBEFFFFFF, 0fBE2AAAA8, %p7;
	fma.rn.f32 	%f36, %f34, %f28, %f35;
	fma.rn.f32 	%f37, %f36, %f30, %f29;
	and.b32  	%r51, %r64, 2;
	setp.eq.s32 	%p8, %r51, 0;
	mov.f32 	%f38, 0f00000000;
	sub.f32 	%f39, %f38, %f37;
	selp.f32 	%f1049, %f37, %f39, %p8;
	setp.lt.s32 	%p9, %r26, 1;
	@%p9 bra 	$L__BB0_15;
	add.s32 	%r17, %r26, -1;
	mul.hi.u32 	%r52, %r17, 274877907;
	shr.u32 	%r53, %r52, 6;
	mul.lo.s32 	%r54, %r53, 1000;
	sub.s32 	%r55, %r17, %r54;
	add.s32 	%r18, %r55, 1;
	setp.lt.u32 	%p10, %r26, 1000;
	mov.f32 	%f1045, %f1049;
	@%p10 bra 	$L__BB0_12;
	setp.eq.s32 	%p11, %r18, 1000;
	selp.b32 	%r57, 0, %r18, %p11;
	sub.s32 	%r19, %r26, %r57;
	mov.b32 	%r65, 0;
	mov.f32 	%f1045, %f1049;
$L__BB0_11:
	.pragma "nounroll";
	cvt.f64.f32 	%fd7, %f1049;
	add.f64 	%fd8, %fd7, %fd7;
	cvt.f64.f32 	%fd9, %f1045;
	sub.f64 	%fd10, %fd8, %fd9;
	mul.f64 	%fd11, %fd7, 0d3FC70A3D80000000;
	sub.f64 	%fd12, %fd10, %fd11;
	cvt.rn.f32.f64 	%f41, %fd12;
	cvt.f64.f32 	%fd13, %f41;
	add.f64 	%fd14, %fd13, %fd13;
	sub.f64 	%fd15, %fd14, %fd7;
	mul.f64 	%fd16, %fd13, 0d3FC70A3D80000000;
	sub.f64 	%fd17, %fd15, %fd16;
	cvt.rn.f32.f64 	%f42, %fd17;
	cvt.f64.f32 	%fd18, %f42;
	add.f64 	%fd19, %fd18, %fd18;
	sub.f64 	%fd20, %fd19, %fd13;
	mul.f64 	%fd21, %fd18, 0d3FC70A3D80000000;
	sub.f64 	%fd22, %fd20, %fd21;
	cvt.rn.f32.f64 	%f43, %fd22;
	cvt.f64.f32 	%fd23, %f43;
	add.f64 	%fd24, %fd23, %fd23;
	sub.f64 	%fd25, %fd24, %fd18;
	mul.f64 	%fd26, %fd23, 0d3FC70A3D80000000;
	sub.f64 	%fd27, %fd25, %fd26;
	cvt.rn.f32.f64 	%f44, %fd27;
	cvt.f64.f32 	%fd28, %f44;
	add.f64 	%fd29, %fd28, %fd28;
	sub.f64 	%fd30, %fd29, %fd23;
	mul.f64 	%fd31, %fd28, 0d3FC70A3D80000000;
	sub.f64 	%fd32, %fd30, %fd31;
	cvt.rn.f32.f64 	%f45, %fd32;
	cvt.f64.f32 	%fd33, %f45;
	add.f64 	%fd34, %fd33, %fd33;
	sub.f64 	%fd35, %fd34, %fd28;
	mul.f64 	%fd36, %fd33, 0d3FC70A3D80000000;
	sub.f64 	%fd37, %fd35, %fd36;
	cvt.rn.f32.f64 	%f46, %fd37;
	cvt.f64.f32 	%fd38, %f46;
	add.f64 	%fd39, %fd38, %fd38;
	sub.f64 	%fd40, %fd39, %fd33;
	mul.f64 	%fd41, %fd38, 0d3FC70A3D80000000;
	sub.f64 	%fd42, %fd40, %fd41;
	cvt.rn.f32.f64 	%f47, %fd42;
	cvt.f64.f32 	%fd43, %f47;
	add.f64 	%fd44, %fd43, %fd43;
	sub.f64 	%fd45, %fd44, %fd38;
	mul.f64 	%fd46, %fd43, 0d3FC70A3D80000000;
	sub.f64 	%fd47, %fd45, %fd46;
	cvt.rn.f32.f64 	%f48, %fd47;
	cvt.f64.f32 	%fd48, %f48;
	add.f64 	%fd49, %fd48, %fd48;
	sub.f64 	%fd50, %fd49, %fd43;
	mul.f64 	%fd51, %fd48, 0d3FC70A3D80000000;
	sub.f64 	%fd52, %fd50, %fd51;
	cvt.rn.f32.f64 	%f49, %fd52;
	cvt.f64.f32 	%fd53, %f49;
	add.f64 	%fd54, %fd53, %fd53;
	sub.f64 	%fd55, %fd54, %fd48;
	mul.f64 	%fd56, %fd53, 0d3FC70A3D80000000;
	sub.f64 	%fd57, %fd55, %fd56;
	cvt.rn.f32.f64 	%f50, %fd57;
	cvt.f64.f32 	%fd58, %f50;
	add.f64 	%fd59, %fd58, %fd58;
	sub.f64 	%fd60, %fd59, %fd53;
	mul.f64 	%fd61, %fd58, 0d3FC70A3D80000000;
	sub.f64 	%fd62, %fd60, %fd61;
	cvt.rn.f32.f64 	%f51, %fd62;
	cvt.f64.f32 	%fd63, %f51;
	add.f64 	%fd64, %fd63, %fd63;
	sub.f64 	%fd65, %fd64, %fd58;
	mul.f64 	%fd66, %fd63, 0d3FC70A3D80000000;
	sub.f64 	%fd67, %fd65, %fd66;
	cvt.rn.f32.f64 	%f52, %fd67;
	cvt.f64.f32 	%fd68, %f52;
	add.f64 	%fd69, %fd68, %fd68;
	sub.f64 	%fd70, %fd69, %fd63;
	mul.f64 	%fd71, %fd68, 0d3FC70A3D80000000;
	sub.f64 	%fd72, %fd70, %fd71;
	cvt.rn.f32.f64 	%f53, %fd72;
	cvt.f64.f32 	%fd73, %f53;
	add.f64 	%fd74, %fd73, %fd73;
	sub.f64 	%fd75, %fd74, %fd68;
	mul.f64 	%fd76, %fd73, 0d3FC70A3D80000000;
	sub.f64 	%fd77, %fd75, %fd76;
	cvt.rn.f32.f64 	%f54, %fd77;
	cvt.f64.f32 	%fd78, %f54;
	add.f64 	%fd79, %fd78, %fd78;
	sub.f64 	%fd80, %fd79, %fd73;
	mul.f64 	%fd81, %fd78, 0d3FC70A3D80000000;
	sub.f64 	%fd82, %fd80, %fd81;
	cvt.rn.f32.f64 	%f55, %fd82;
	cvt.f64.f32 	%fd83, %f55;
	add.f64 	%fd84, %fd83, %fd83;
	sub.f64 	%fd85, %fd84, %fd78;
	mul.f64 	%fd86, %fd83, 0d3FC70A3D80000000;
	sub.f64 	%fd87, %fd85, %fd86;
	cvt.rn.f32.f64 	%f56, %fd87;
	cvt.f64.f32 	%fd88, %f56;
	add.f64 	%fd89, %fd88, %fd88;
	sub.f64 	%fd90, %fd89, %fd83;
	mul.f64 	%fd91, %fd88, 0d3FC70A3D80000000;
	sub.f64 	%fd92, %fd90, %fd91;
	cvt.rn.f32.f64 	%f57, %fd92;
	cvt.f64.f32 	%fd93, %f57;
	add.f64 	%fd94, %fd93, %fd93;
	sub.f64 	%fd95, %fd94, %fd88;
	mul.f64 	%fd96, %fd93, 0d3FC70A3D80000000;
	sub.f64 	%fd97, %fd95, %fd96;
	cvt.rn.f32.f64 	%f58, %fd97;
	cvt.f64.f32 	%fd98, %f58;
	add.f64 	%fd99, %fd98, %fd98;
	sub.f64 	%fd100, %fd99, %fd93;
	mul.f64 	%fd101, %fd98, 0d3FC70A3D80000000;
	sub.f64 	%fd102, %fd100, %fd101;
	cvt.rn.f32.f64 	%f59, %fd102;
	cvt.f64.f32 	%fd103, %f59;
	add.f64 	%fd104, %fd103, %fd103;
	sub.f64 	%fd105, %fd104, %fd98;
	mul.f64 	%fd106, %fd103, 0d3FC70A3D80000000;
	sub.f64 	%fd107, %fd105, %fd106;
	cvt.rn.f32.f64 	%f60, %fd107;
	cvt.f64.f32 	%fd108, %f60;
	add.f64 	%fd109, %fd108, %fd108;
	sub.f64 	%fd110, %fd109, %fd103;
	mul.f64 	%fd111, %fd108, 0d3FC70A3D80000000;
	sub.f64 	%fd112, %fd110, %fd111;
	cvt.rn.f32.f64 	%f61, %fd112;
	cvt.f64.f32 	%fd113, %f61;
	add.f64 	%fd114, %fd113, %fd113;
	sub.f64 	%fd115, %fd114, %fd108;
	mul.f64 	%fd116, %fd113, 0d3FC70A3D80000000;
	sub.f64 	%fd117, %fd115, %fd116;
	cvt.rn.f32.f64 	%f62, %fd117;
	cvt.f64.f32 	%fd118, %f62;
	add.f64 	%fd119, %fd118, %fd118;
	sub.f64 	%fd120, %fd119, %fd113;
	mul.f64 	%fd121, %fd118, 0d3FC70A3D80000000;
	sub.f64 	%fd122, %fd120, %fd121;
	cvt.rn.f32.f64 	%f63, %fd122;
	cvt.f64.f32 	%fd123, %f63;
	add.f64 	%fd124, %fd123, %fd123;
	sub.f64 	%fd125, %fd124, %fd118;
	mul.f64 	%fd126, %fd123, 0d3FC70A3D80000000;
	sub.f64 	%fd127, %fd125, %fd126;
	cvt.rn.f32.f64 	%f64, %fd127;
	cvt.f64.f32 	%fd128, %f64;
	add.f64 	%fd129, %fd128, %fd128;
	sub.f64 	%fd130, %fd129, %fd123;
	mul.f64 	%fd131, %fd128, 0d3FC70A3D80000000;
	sub.f64 	%fd132, %fd130, %fd131;
	cvt.rn.f32.f64 	%f65, %fd132;
	cvt.f64.f32 	%fd133, %f65;
	add.f64 	%fd134, %fd133, %fd133;
	sub.f64 	%fd135, %fd134, %fd128;
	mul.f64 	%fd136, %fd133, 0d3FC70A3D80000000;
	sub.f64 	%fd137, %fd135, %fd136;
	cvt.rn.f32.f64 	%f66, %fd137;
	cvt.f64.f32 	%fd138, %f66;
	add.f64 	%fd139, %fd138, %fd138;
	sub.f64 	%fd140, %fd139, %fd133;
	mul.f64 	%fd141, %fd138, 0d3FC70A3D80000000;
	sub.f64 	%fd142, %fd140, %fd141;
	cvt.rn.f32.f64 	%f67, %fd142;
	cvt.f64.f32 	%fd143, %f67;
	add.f64 	%fd144, %fd143, %fd143;
	sub.f64 	%fd145, %fd144, %fd138;
	mul.f64 	%fd146, %fd143, 0d3FC70A3D80000000;
	sub.f64 	%fd147, %fd145, %fd146;
	cvt.rn.f32.f64 	%f68, %fd147;
	cvt.f64.f32 	%fd148, %f68;
	add.f64 	%fd149, %fd148, %fd148;
	sub.f64 	%fd150, %fd149, %fd143;
	mul.f64 	%fd151, %fd148, 0d3FC70A3D80000000;
	sub.f64 	%fd152, %fd150, %fd151;
	cvt.rn.f32.f64 	%f69, %fd152;
	cvt.f64.f32 	%fd153, %f69;
	add.f64 	%fd154, %fd153, %fd153;
	sub.f64 	%fd155, %fd154, %fd148;
	mul.f64 	%fd156, %fd153, 0d3FC70A3D80000000;
	sub.f64 	%fd157, %fd155, %fd156;
	cvt.rn.f32.f64 	%f70, %fd157;
	cvt.f64.f32 	%fd158, %f70;
	add.f64 	%fd159, %fd158, %fd158;
	sub.f64 	%fd160, %fd159, %fd153;
	mul.f64 	%fd161, %fd158, 0d3FC70A3D80000000;
	sub.f64 	%fd162, %fd160, %fd161;
	cvt.rn.f32.f64 	%f71, %fd162;
	cvt.f64.f32 	%fd163, %f71;
	add.f64 	%fd164, %fd163, %fd163;
	sub.f64 	%fd165, %fd164, %fd158;
	mul.f64 	%fd166, %fd163, 0d3FC70A3D80000000;
	sub.f64 	%fd167, %fd165, %fd166;
	cvt.rn.f32.f64 	%f72, %fd167;
	cvt.f64.f32 	%fd168, %f72;
	add.f64 	%fd169, %fd168, %fd168;
	sub.f64 	%fd170, %fd169, %fd163;
	mul.f64 	%fd171, %fd168, 0d3FC70A3D80000000;
	sub.f64 	%fd172, %fd170, %fd171;
	cvt.rn.f32.f64 	%f73, %fd172;
	cvt.f64.f32 	%fd173, %f73;
	add.f64 	%fd174, %fd173, %fd173;
	sub.f64 	%fd175, %fd174, %fd168;
	mul.f64 	%fd176, %fd173, 0d3FC70A3D80000000;
	sub.f64 	%fd177, %fd175, %fd176;
	cvt.rn.f32.f64 	%f74, %fd177;
	cvt.f64.f32 	%fd178, %f74;
	add.f64 	%fd179, %fd178, %fd178;
	sub.f64 	%fd180, %fd179, %fd173;
	mul.f64 	%fd181, %fd178, 0d3FC70A3D80000000;
	sub.f64 	%fd182, %fd180, %fd181;
	cvt.rn.f32.f64 	%f75, %fd182;
	cvt.f64.f32 	%fd183, %f75;
	add.f64 	%fd184, %fd183, %fd183;
	sub.f64 	%fd185, %fd184, %fd178;
	mul.f64 	%fd186, %fd183, 0d3FC70A3D80000000;
	sub.f64 	%fd187, %fd185, %fd186;
	cvt.rn.f32.f64 	%f76, %fd187;
	cvt.f64.f32 	%fd188, %f76;
	add.f64 	%fd189, %fd188, %fd188;
	sub.f64 	%fd190, %fd189, %fd183;
	mul.f64 	%fd191, %fd188, 0d3FC70A3D80000000;
	sub.f64 	%fd192, %fd190, %fd191;
	cvt.rn.f32.f64 	%f77, %fd192;
	cvt.f64.f32 	%fd193, %f77;
	add.f64 	%fd194, %fd193, %fd193;
	sub.f64 	%fd195, %fd194, %fd188;
	mul.f64 	%fd196, %fd193, 0d3FC70A3D80000000;
	sub.f64 	%fd197, %fd195, %fd196;
	cvt.rn.f32.f64 	%f78, %fd197;
	cvt.f64.f32 	%fd198, %f78;
	add.f64 	%fd199, %fd198, %fd198;
	sub.f64 	%fd200, %fd199, %fd193;
	mul.f64 	%fd201, %fd198, 0d3FC70A3D80000000;
	sub.f64 	%fd202, %fd200, %fd201;
	cvt.rn.f32.f64 	%f79, %fd202;
	cvt.f64.f32 	%fd203, %f79;
	add.f64 	%fd204, %fd203, %fd203;
	sub.f64 	%fd205, %fd204, %fd198;
	mul.f64 	%fd206, %fd203, 0d3FC70A3D80000000;
	sub.f64 	%fd207, %fd205, %fd206;
	cvt.rn.f32.f64 	%f80, %fd207;
	cvt.f64.f32 	%fd208, %f80;
	add.f64 	%fd209, %fd208, %fd208;
	sub.f64 	%fd210, %fd209, %fd203;
	mul.f64 	%fd211, %fd208, 0d3FC70A3D80000000;
	sub.f64 	%fd212, %fd210, %fd211;
	cvt.rn.f32.f64 	%f81, %fd212;
	cvt.f64.f32 	%fd213, %f81;
	add.f64 	%fd214, %fd213, %fd213;
	sub.f64 	%fd215, %fd214, %fd208;
	mul.f64 	%fd216, %fd213, 0d3FC70A3D80000000;
	sub.f64 	%fd217, %fd215, %fd216;
	cvt.rn.f32.f64 	%f82, %fd217;
	cvt.f64.f32 	%fd218, %f82;
	add.f64 	%fd219, %fd218, %fd218;
	sub.f64 	%fd220, %fd219, %fd213;
	mul.f64 	%fd221, %fd218, 0d3FC70A3D80000000;
	sub.f64 	%fd222, %fd220, %fd221;
	cvt.rn.f32.f64 	%f83, %fd222;
	cvt.f64.f32 	%fd223, %f83;
	add.f64 	%fd224, %fd223, %fd223;
	sub.f64 	%fd225, %fd224, %fd218;
	mul.f64 	%fd226, %fd223, 0d3FC70A3D80000000;
	sub.f64 	%fd227, %fd225, %fd226;
	cvt.rn.f32.f64 	%f84, %fd227;
	cvt.f64.f32 	%fd228, %f84;
	add.f64 	%fd229, %fd228, %fd228;
	sub.f64 	%fd230, %fd229, %fd223;
	mul.f64 	%fd231, %fd228, 0d3FC70A3D80000000;
	sub.f64 	%fd232, %fd230, %fd231;
	cvt.rn.f32.f64 	%f85, %fd232;
	cvt.f64.f32 	%fd233, %f85;
	add.f64 	%fd234, %fd233, %fd233;
	sub.f64 	%fd235, %fd234, %fd228;
	mul.f64 	%fd236, %fd233, 0d3FC70A3D80000000;
	sub.f64 	%fd237, %fd235, %fd236;
	cvt.rn.f32.f64 	%f86, %fd237;
	cvt.f64.f32 	%fd238, %f86;
	add.f64 	%fd239, %fd238, %fd238;
	sub.f64 	%fd240, %fd239, %fd233;
	mul.f64 	%fd241, %fd238, 0d3FC70A3D80000000;
	sub.f64 	%fd242, %fd240, %fd241;
	cvt.rn.f32.f64 	%f87, %fd242;
	cvt.f64.f32 	%fd243, %f87;
	add.f64 	%fd244, %fd243, %fd243;
	sub.f64 	%fd245, %fd244, %fd238;
	mul.f64 	%fd246, %fd243, 0d3FC70A3D80000000;
	sub.f64 	%fd247, %fd245, %fd246;
	cvt.rn.f32.f64 	%f88, %fd247;
	cvt.f64.f32 	%fd248, %f88;
	add.f64 	%fd249, %fd248, %fd248;
	sub.f64 	%fd250, %fd249, %fd243;
	mul.f64 	%fd251, %fd248, 0d3FC70A3D80000000;
	sub.f64 	%fd252, %fd250, %fd251;
	cvt.rn.f32.f64 	%f89, %fd252;
	cvt.f64.f32 	%fd253, %f89;
	add.f64 	%fd254, %fd253, %fd253;
	sub.f64 	%fd255, %fd254, %fd248;
	mul.f64 	%fd256, %fd253, 0d3FC70A3D80000000;
	sub.f64 	%fd257, %fd255, %fd256;
	cvt.rn.f32.f64 	%f90, %fd257;
	cvt.f64.f32 	%fd258, %f90;
	add.f64 	%fd259, %fd258, %fd258;
	sub.f64 	%fd260, %fd259, %fd253;
	mul.f64 	%fd261, %fd258, 0d3FC70A3D80000000;
	sub.f64 	%fd262, %fd260, %fd261;
	cvt.rn.f32.f64 	%f91, %fd262;
	cvt.f64.f32 	%fd263, %f91;
	add.f64 	%fd264, %fd263, %fd263;
	sub.f64 	%fd265, %fd264, %fd258;
	mul.f64 	%fd266, %fd263, 0d3FC70A3D80000000;
	sub.f64 	%fd267, %fd265, %fd266;
	cvt.rn.f32.f64 	%f92, %fd267;
	cvt.f64.f32 	%fd268, %f92;
	add.f64 	%fd269, %fd268, %fd268;
	sub.f64 	%fd270, %fd269, %fd263;
	mul.f64 	%fd271, %fd268, 0d3FC70A3D80000000;
	sub.f64 	%fd272, %fd270, %fd271;
	cvt.rn.f32.f64 	%f93, %fd272;
	cvt.f64.f32 	%fd273, %f93;
	add.f64 	%fd274, %fd273, %fd273;
	sub.f64 	%fd275, %fd274, %fd268;
	mul.f64 	%fd276, %fd273, 0d3FC70A3D80000000;
	sub.f64 	%fd277, %fd275, %fd276;
	cvt.rn.f32.f64 	%f94, %fd277;
	cvt.f64.f32 	%fd278, %f94;
	add.f64 	%fd279, %fd278, %fd278;
	sub.f64 	%fd280, %fd279, %fd273;
	mul.f64 	%fd281, %fd278, 0d3FC70A3D80000000;
	sub.f64 	%fd282, %fd280, %fd281;
	cvt.rn.f32.f64 	%f95, %fd282;
	cvt.f64.f32 	%fd283, %f95;
	add.f64 	%fd284, %fd283, %fd283;
	sub.f64 	%fd285, %fd284, %fd278;
	mul.f64 	%fd286, %fd283, 0d3FC70A3D80000000;
	sub.f64 	%fd287, %fd285, %fd286;
	cvt.rn.f32.f64 	%f96, %fd287;
	cvt.f64.f32 	%fd288, %f96;
	add.f64 	%fd289, %fd288, %fd288;
	sub.f64 	%fd290, %fd289, %fd283;
	mul.f64 	%fd291, %fd288, 0d3FC70A3D80000000;
	sub.f64 	%fd292, %fd290, %fd291;
	cvt.rn.f32.f64 	%f97, %fd292;
	cvt.f64.f32 	%fd293, %f97;
	add.f64 	%fd294, %fd293, %fd293;
	sub.f64 	%fd295, %fd294, %fd288;
	mul.f64 	%fd296, %fd293, 0d3FC70A3D80000000;
	sub.f64 	%fd297, %fd295, %fd296;
	cvt.rn.f32.f64 	%f98, %fd297;
	cvt.f64.f32 	%fd298, %f98;
	add.f64 	%fd299, %fd298, %fd298;
	sub.f64 	%fd300, %fd299, %fd293;
	mul.f64 	%fd301, %fd298, 0d3FC70A3D80000000;
	sub.f64 	%fd302, %fd300, %fd301;
	cvt.rn.f32.f64 	%f99, %fd302;
	cvt.f64.f32 	%fd303, %f99;
	add.f64 	%fd304, %fd303, %fd303;
	sub.f64 	%fd305, %fd304, %fd298;
	mul.f64 	%fd306, %fd303, 0d3FC70A3D80000000;
	sub.f64 	%fd307, %fd305, %fd306;
	cvt.rn.f32.f64 	%f100, %fd307;
	cvt.f64.f32 	%fd308, %f100;
	add.f64 	%fd309, %fd308, %fd308;
	sub.f64 	%fd310, %fd309, %fd303;
	mul.f64 	%fd311, %fd308, 0d3FC70A3D80000000;
	sub.f64 	%fd312, %fd310, %fd311;
	cvt.rn.f32.f64 	%f101, %fd312;
	cvt.f64.f32 	%fd313, %f101;
	add.f64 	%fd314, %fd313, %fd313;
	sub.f64 	%fd315, %fd314, %fd308;
	mul.f64 	%fd316, %fd313, 0d3FC70A3D80000000;
	sub.f64 	%fd317, %fd315, %fd316;
	cvt.rn.f32.f64 	%f102, %fd317;
	cvt.f64.f32 	%fd318, %f102;
	add.f64 	%fd319, %fd318, %fd318;
	sub.f64 	%fd320, %fd319, %fd313;
	mul.f64 	%fd321, %fd318, 0d3FC70A3D80000000;
	sub.f64 	%fd322, %fd320, %fd321;
	cvt.rn.f32.f64 	%f103, %fd322;
	cvt.f64.f32 	%fd323, %f103;
	add.f64 	%fd324, %fd323, %fd323;
	sub.f64 	%fd325, %fd324, %fd318;
	mul.f64 	%fd326, %fd323, 0d3FC70A3D80000000;
	sub.f64 	%fd327, %fd325, %fd326;
	cvt.rn.f32.f64 	%f104, %fd327;
	cvt.f64.f32 	%fd328, %f104;
	add.f64 	%fd329, %fd328, %fd328;
	sub.f64 	%fd330, %fd329, %fd323;
	mul.f64 	%fd331, %fd328, 0d3FC70A3D80000000;
	sub.f64 	%fd332, %fd330, %fd331;
	cvt.rn.f32.f64 	%f105, %fd332;
	cvt.f64.f32 	%fd333, %f105;
	add.f64 	%fd334, %fd333, %fd333;
	sub.f64 	%fd335, %fd334, %fd328;
	mul.f64 	%fd336, %fd333, 0d3FC70A3D80000000;
	sub.f64 	%fd337, %fd335, %fd336;
	cvt.rn.f32.f64 	%f106, %fd337;
	cvt.f64.f32 	%fd338, %f106;
	add.f64 	%fd339, %fd338, %fd338;
	sub.f64 	%fd340, %fd339, %fd333;
	mul.f64 	%fd341, %fd338, 0d3FC70A3D80000000;
	sub.f64 	%fd342, %fd340, %fd341;
	cvt.rn.f32.f64 	%f107, %fd342;
	cvt.f64.f32 	%fd343, %f107;
	add.f64 	%fd344, %fd343, %fd343;
	sub.f64 	%fd345, %fd344, %fd338;
	mul.f64 	%fd346, %fd343, 0d3FC70A3D80000000;
	sub.f64 	%fd347, %fd345, %fd346;
	cvt.rn.f32.f64 	%f108, %fd347;
	cvt.f64.f32 	%fd348, %f108;
	add.f64 	%fd349, %fd348, %fd348;
	sub.f64 	%fd350, %fd349, %fd343;
	mul.f64 	%fd351, %fd348, 0d3FC70A3D80000000;
	sub.f64 	%fd352, %fd350, %fd351;
	cvt.rn.f32.f64 	%f109, %fd352;
	cvt.f64.f32 	%fd353, %f109;
	add.f64 	%fd354, %fd353, %fd353;
	sub.f64 	%fd355, %fd354, %fd348;
	mul.f64 	%fd356, %fd353, 0d3FC70A3D80000000;
	sub.f64 	%fd357, %fd355, %fd356;
	cvt.rn.f32.f64 	%f110, %fd357;
	cvt.f64.f32 	%fd358, %f110;
	add.f64 	%fd359, %fd358, %fd358;
	sub.f64 	%fd360, %fd359, %fd353;
	mul.f64 	%fd361, %fd358, 0d3FC70A3D80000000;
	sub.f64 	%fd362, %fd360, %fd361;
	cvt.rn.f32.f64 	%f111, %fd362;
	cvt.f64.f32 	%fd363, %f111;
	add.f64 	%fd364, %fd363, %fd363;
	sub.f64 	%fd365, %fd364, %fd358;
	mul.f64 	%fd366, %fd363, 0d3FC70A3D80000000;
	sub.f64 	%fd367, %fd365, %fd366;
	cvt.rn.f32.f64 	%f112, %fd367;
	cvt.f64.f32 	%fd368, %f112;
	add.f64 	%fd369, %fd368, %fd368;
	sub.f64 	%fd370, %fd369, %fd363;
	mul.f64 	%fd371, %fd368, 0d3FC70A3D80000000;
	sub.f64 	%fd372, %fd370, %fd371;
	cvt.rn.f32.f64 	%f113, %fd372;
	cvt.f64.f32 	%fd373, %f113;
	add.f64 	%fd374, %fd373, %fd373;
	sub.f64 	%fd375, %fd374, %fd368;
	mul.f64 	%fd376, %fd373, 0d3FC70A3D80000000;
	sub.f64 	%fd377, %fd375, %fd376;
	cvt.rn.f32.f64 	%f114, %fd377;
	cvt.f64.f32 	%fd378, %f114;
	add.f64 	%fd379, %fd378, %fd378;
	sub.f64 	%fd380, %fd379, %fd373;
	mul.f64 	%fd381, %fd378, 0d3FC70A3D80000000;
	sub.f64 	%fd382, %fd380, %fd381;
	cvt.rn.f32.f64 	%f115, %fd382;
	cvt.f64.f32 	%fd383, %f115;
	add.f64 	%fd384, %fd383, %fd383;
	sub.f64 	%fd385, %fd384, %fd378;
	mul.f64 	%fd386, %fd383, 0d3FC70A3D80000000;
	sub.f64 	%fd387, %fd385, %fd386;
	cvt.rn.f32.f64 	%f116, %fd387;
	cvt.f64.f32 	%fd388, %f116;
	add.f64 	%fd389, %fd388, %fd388;
	sub.f64 	%fd390, %fd389, %fd383;
	mul.f64 	%fd391, %fd388, 0d3FC70A3D80000000;
	sub.f64 	%fd392, %fd390, %fd391;
	cvt.rn.f32.f64 	%f117, %fd392;
	cvt.f64.f32 	%fd393, %f117;
	add.f64 	%fd394, %fd393, %fd393;
	sub.f64 	%fd395, %fd394, %fd388;
	mul.f64 	%fd396, %fd393, 0d3FC70A3D80000000;
	sub.f64 	%fd397, %fd395, %fd396;
	cvt.rn.f32.f64 	%f118, %fd397;
	cvt.f64.f32 	%fd398, %f118;
	add.f64 	%fd399, %fd398, %fd398;
	sub.f64 	%fd400, %fd399, %fd393;
	mul.f64 	%fd401, %fd398, 0d3FC70A3D80000000;
	sub.f64 	%fd402, %fd400, %fd401;
	cvt.rn.f32.f64 	%f119, %fd402;
	cvt.f64.f32 	%fd403, %f119;
	add.f64 	%fd404, %fd403, %fd403;
	sub.f64 	%fd405, %fd404, %fd398;
	mul.f64 	%fd406, %fd403, 0d3FC70A3D80000000;
	sub.f64 	%fd407, %fd405, %fd406;
	cvt.rn.f32.f64 	%f120, %fd407;
	cvt.f64.f32 	%fd408, %f120;
	add.f64 	%fd409, %fd408, %fd408;
	sub.f64 	%fd410, %fd409, %fd403;
	mul.f64 	%fd411, %fd408, 0d3FC70A3D80000000;
	sub.f64 	%fd412, %fd410, %fd411;
	cvt.rn.f32.f64 	%f121, %fd412;
	cvt.f64.f32 	%fd413, %f121;
	add.f64 	%fd414, %fd413, %fd413;
	sub.f64 	%fd415, %fd414, %fd408;
	mul.f64 	%fd416, %fd413, 0d3FC70A3D80000000;
	sub.f64 	%fd417, %fd415, %fd416;
	cvt.rn.f32.f64 	%f122, %fd417;
	cvt.f64.f32 	%fd418, %f122;
	add.f64 	%fd419, %fd418, %fd418;
	sub.f64 	%fd420, %fd419, %fd413;
	mul.f64 	%fd421, %fd418, 0d3FC70A3D80000000;
	sub.f64 	%fd422, %fd420, %fd421;
	cvt.rn.f32.f64 	%f123, %fd422;
	cvt.f64.f32 	%fd423, %f123;
	add.f64 	%fd424, %fd423, %fd423;
	sub.f64 	%fd425, %fd424, %fd418;
	mul.f64 	%fd426, %fd423, 0d3FC70A3D80000000;
	sub.f64 	%fd427, %fd425, %fd426;
	cvt.rn.f32.f64 	%f124, %fd427;
	cvt.f64.f32 	%fd428, %f124;
	add.f64 	%fd429, %fd428, %fd428;
	sub.f64 	%fd430, %fd429, %fd423;
	mul.f64 	%fd431, %fd428, 0d3FC70A3D80000000;
	sub.f64 	%fd432, %fd430, %fd431;
	cvt.rn.f32.f64 	%f125, %fd432;
	cvt.f64.f32 	%fd433, %f125;
	add.f64 	%fd434, %fd433, %fd433;
	sub.f64 	%fd435, %fd434, %fd428;
	mul.f64 	%fd436, %fd433, 0d3FC70A3D80000000;
	sub.f64 	%fd437, %fd435, %fd436;
	cvt.rn.f32.f64 	%f126, %fd437;
	cvt.f64.f32 	%fd438, %f126;
	add.f64 	%fd439, %fd438, %fd438;
	sub.f64 	%fd440, %fd439, %fd433;
	mul.f64 	%fd441, %fd438, 0d3FC70A3D80000000;
	sub.f64 	%fd442, %fd440, %fd441;
	cvt.rn.f32.f64 	%f127, %fd442;
	cvt.f64.f32 	%fd443, %f127;
	add.f64 	%fd444, %fd443, %fd443;
	sub.f64 	%fd445, %fd444, %fd438;
	mul.f64 	%fd446, %fd443, 0d3FC70A3D80000000;
	sub.f64 	%fd447, %fd445, %fd446;
	cvt.rn.f32.f64 	%f128, %fd447;
	cvt.f64.f32 	%fd448, %f128;
	add.f64 	%fd449, %fd448, %fd448;
	sub.f64 	%fd450, %fd449, %fd443;
	mul.f64 	%fd451, %fd448, 0d3FC70A3D80000000;
	sub.f64 	%fd452, %fd450, %fd451;
	cvt.rn.f32.f64 	%f129, %fd452;
	cvt.f64.f32 	%fd453, %f129;
	add.f64 	%fd454, %fd453, %fd453;
	sub.f64 	%fd455, %fd454, %fd448;
	mul.f64 	%fd456, %fd453, 0d3FC70A3D80000000;
	sub.f64 	%fd457, %fd455, %fd456;
	cvt.rn.f32.f64 	%f130, %fd457;
	cvt.f64.f32 	%fd458, %f130;
	add.f64 	%fd459, %fd458, %fd458;
	sub.f64 	%fd460, %fd459, %fd453;
	mul.f64 	%fd461, %fd458, 0d3FC70A3D80000000;
	sub.f64 	%fd462, %fd460, %fd461;
	cvt.rn.f32.f64 	%f131, %fd462;
	cvt.f64.f32 	%fd463, %f131;
	add.f64 	%fd464, %fd463, %fd463;
	sub.f64 	%fd465, %fd464, %fd458;
	mul.f64 	%fd466, %fd463, 0d3FC70A3D80000000;
	sub.f64 	%fd467, %fd465, %fd466;
	cvt.rn.f32.f64 	%f132, %fd467;
	cvt.f64.f32 	%fd468, %f132;
	add.f64 	%fd469, %fd468, %fd468;
	sub.f64 	%fd470, %fd469, %fd463;
	mul.f64 	%fd471, %fd468, 0d3FC70A3D80000000;
	sub.f64 	%fd472, %fd470, %fd471;
	cvt.rn.f32.f64 	%f133, %fd472;
	cvt.f64.f32 	%fd473, %f133;
	add.f64 	%fd474, %fd473, %fd473;
	sub.f64 	%fd475, %fd474, %fd468;
	mul.f64 	%fd476, %fd473, 0d3FC70A3D80000000;
	sub.f64 	%fd477, %fd475, %fd476;
	cvt.rn.f32.f64 	%f134, %fd477;
	cvt.f64.f32 	%fd478, %f134;
	add.f64 	%fd479, %fd478, %fd478;
	sub.f64 	%fd480, %fd479, %fd473;
	mul.f64 	%fd481, %fd478, 0d3FC70A3D80000000;
	sub.f64 	%fd482, %fd480, %fd481;
	cvt.rn.f32.f64 	%f135, %fd482;
	cvt.f64.f32 	%fd483, %f135;
	add.f64 	%fd484, %fd483, %fd483;
	sub.f64 	%fd485, %fd484, %fd478;
	mul.f64 	%fd486, %fd483, 0d3FC70A3D80000000;
	sub.f64 	%fd487, %fd485, %fd486;
	cvt.rn.f32.f64 	%f136, %fd487;
	cvt.f64.f32 	%fd488, %f136;
	add.f64 	%fd489, %fd488, %fd488;
	sub.f64 	%fd490, %fd489, %fd483;
	mul.f64 	%fd491, %fd488, 0d3FC70A3D80000000;
	sub.f64 	%fd492, %fd490, %fd491;
	cvt.rn.f32.f64 	%f137, %fd492;
	cvt.f64.f32 	%fd493, %f137;
	add.f64 	%fd494, %fd493, %fd493;
	sub.f64 	%fd495, %fd494, %fd488;
	mul.f64 	%fd496, %fd493, 0d3FC70A3D80000000;
	sub.f64 	%fd497, %fd495, %fd496;
	cvt.rn.f32.f64 	%f138, %fd497;
	cvt.f64.f32 	%fd498, %f138;
	add.f64 	%fd499, %fd498, %fd498;
	sub.f64 	%fd500, %fd499, %fd493;
	mul.f64 	%fd501, %fd498, 0d3FC70A3D80000000;
	sub.f64 	%fd502, %fd500, %fd501;
	cvt.rn.f32.f64 	%f139, %fd502;
	cvt.f64.f32 	%fd503, %f139;
	add.f64 	%fd504, %fd503, %fd503;
	sub.f64 	%fd505, %fd504, %fd498;
	mul.f64 	%fd506, %fd503, 0d3FC70A3D80000000;
	sub.f64 	%fd507, %fd505, %fd506;
	cvt.rn.f32.f64 	%f140, %fd507;
	cvt.f64.f32 	%fd508, %f140;
	add.f64 	%fd509, %fd508, %fd508;
	sub.f64 	%fd510, %fd509, %fd503;
	mul.f64 	%fd511, %fd508, 0d3FC70A3D80000000;
	sub.f64 	%fd512, %fd510, %fd511;
	cvt.rn.f32.f64 	%f141, %fd512;
	cvt.f64.f32 	%fd513, %f141;
	add.f64 	%fd514, %fd513, %fd513;
	sub.f64 	%fd515, %fd514, %fd508;
	mul.f64 	%fd516, %fd513, 0d3FC70A3D80000000;
	sub.f64 	%fd517, %fd515, %fd516;
	cvt.rn.f32.f64 	%f142, %fd517;
	cvt.f64.f32 	%fd518, %f142;
	add.f64 	%fd519, %fd518, %fd518;
	sub.f64 	%fd520, %fd519, %fd513;
	mul.f64 	%fd521, %fd518, 0d3FC70A3D80000000;
	sub.f64 	%fd522, %fd520, %fd521;
	cvt.rn.f32.f64 	%f143, %fd522;
	cvt.f64.f32 	%fd523, %f143;
	add.f64 	%fd524, %fd523, %fd523;
	sub.f64 	%fd525, %fd524, %fd518;
	mul.f64 	%fd526, %fd523, 0d3FC70A3D80000000;
	sub.f64 	%fd527, %fd525, %fd526;
	cvt.rn.f32.f64 	%f144, %fd527;
	cvt.f64.f32 	%fd528, %f144;
	add.f64 	%fd529, %fd528, %fd528;
	sub.f64 	%fd530, %fd529, %fd523;
	mul.f64 	%fd531, %fd528, 0d3FC70A3D80000000;
	sub.f64 	%fd532, %fd530, %fd531;
	cvt.rn.f32.f64 	%f145, %fd532;
	cvt.f64.f32 	%fd533, %f145;
	add.f64 	%fd534, %fd533, %fd533;
	sub.f64 	%fd535, %fd534, %fd528;
	mul.f64 	%fd536, %fd533, 0d3FC70A3D80000000;
	sub.f64 	%fd537, %fd535, %fd536;
	cvt.rn.f32.f64 	%f146, %fd537;
	cvt.f64.f32 	%fd538, %f146;
	add.f64 	%fd539, %fd538, %fd538;
	sub.f64 	%fd540, %fd539, %fd533;
	mul.f64 	%fd541, %fd538, 0d3FC70A3D80000000;
	sub.f64 	%fd542, %fd540, %fd541;
	cvt.rn.f32.f64 	%f147, %fd542;
	cvt.f64.f32 	%fd543, %f147;
	add.f64 	%fd544, %fd543, %fd543;
	sub.f64 	%fd545, %fd544, %fd538;
	mul.f64 	%fd546, %fd543, 0d3FC70A3D80000000;
	sub.f64 	%fd547, %fd545, %fd546;
	cvt.rn.f32.f64 	%f148, %fd547;
	cvt.f64.f32 	%fd548, %f148;
	add.f64 	%fd549, %fd548, %fd548;
	sub.f64 	%fd550, %fd549, %fd543;
	mul.f64 	%fd551, %fd548, 0d3FC70A3D80000000;
	sub.f64 	%fd552, %fd550, %fd551;
	cvt.rn.f32.f64 	%f149, %fd552;
	cvt.f64.f32 	%fd553, %f149;
	add.f64 	%fd554, %fd553, %fd553;
	sub.f64 	%fd555, %fd554, %fd548;
	mul.f64 	%fd556, %fd553, 0d3FC70A3D80000000;
	sub.f64 	%fd557, %fd555, %fd556;
	cvt.rn.f32.f64 	%f150, %fd557;
	cvt.f64.f32 	%fd558, %f150;
	add.f64 	%fd559, %fd558, %fd558;
	sub.f64 	%fd560, %fd559, %fd553;
	mul.f64 	%fd561, %fd558, 0d3FC70A3D80000000;
	sub.f64 	%fd562, %fd560, %fd561;
	cvt.rn.f32.f64 	%f151, %fd562;
	cvt.f64.f32 	%fd563, %f151;
	add.f64 	%fd564, %fd563, %fd563;
	sub.f64 	%fd565, %fd564, %fd558;
	mul.f64 	%fd566, %fd563, 0d3FC70A3D80000000;
	sub.f64 	%fd567, %fd565, %fd566;
	cvt.rn.f32.f64 	%f152, %fd567;
	cvt.f64.f32 	%fd568, %f152;
	add.f64 	%fd569, %fd568, %fd568;
	sub.f64 	%fd570, %fd569, %fd563;
	mul.f64 	%fd571, %fd568, 0d3FC70A3D80000000;
	sub.f64 	%fd572, %fd570, %fd571;
	cvt.rn.f32.f64 	%f153, %fd572;
	cvt.f64.f32 	%fd573, %f153;
	add.f64 	%fd574, %fd573, %fd573;
	sub.f64 	%fd575, %fd574, %fd568;
	mul.f64 	%fd576, %fd573, 0d3FC70A3D80000000;
	sub.f64 	%fd577, %fd575, %fd576;
	cvt.rn.f32.f64 	%f154, %fd577;
	cvt.f64.f32 	%fd578, %f154;
	add.f64 	%fd579, %fd578, %fd578;
	sub.f64 	%fd580, %fd579, %fd573;
	mul.f64 	%fd581, %fd578, 0d3FC70A3D80000000;
	sub.f64 	%fd582, %fd580, %fd581;
	cvt.rn.f32.f64 	%f155, %fd582;
	cvt.f64.f32 	%fd583, %f155;
	add.f64 	%fd584, %fd583, %fd583;
	sub.f64 	%fd585, %fd584, %fd578;
	mul.f64 	%fd586, %fd583, 0d3FC70A3D80000000;
	sub.f64 	%fd587, %fd585, %fd586;
	cvt.rn.f32.f64 	%f156, %fd587;
	cvt.f64.f32 	%fd588, %f156;
	add.f64 	%fd589, %fd588, %fd588;
	sub.f64 	%fd590, %fd589, %fd583;
	mul.f64 	%fd591, %fd588, 0d3FC70A3D80000000;
	sub.f64 	%fd592, %fd590, %fd591;
	cvt.rn.f32.f64 	%f157, %fd592;
	cvt.f64.f32 	%fd593, %f157;
	add.f64 	%fd594, %fd593, %fd593;
	sub.f64 	%fd595, %fd594, %fd588;
	mul.f64 	%fd596, %fd593, 0d3FC70A3D80000000;
	sub.f64 	%fd597, %fd595, %fd596;
	cvt.rn.f32.f64 	%f158, %fd597;
	cvt.f64.f32 	%fd598, %f158;
	add.f64 	%fd599, %fd598, %fd598;
	sub.f64 	%fd600, %fd599, %fd593;
	mul.f64 	%fd601, %fd598, 0d3FC70A3D80000000;
	sub.f64 	%fd602, %fd600, %fd601;
	cvt.rn.f32.f64 	%f159, %fd602;
	cvt.f64.f32 	%fd603, %f159;
	add.f64 	%fd604, %fd603, %fd603;
	sub.f64 	%fd605, %fd604, %fd598;
	mul.f64 	%fd606, %fd603, 0d3FC70A3D80000000;
	sub.f64 	%fd607, %fd605, %fd606;
	cvt.rn.f32.f64 	%f160, %fd607;
	cvt.f64.f32 	%fd608, %f160;
	add.f64 	%fd609, %fd608, %fd608;
	sub.f64 	%fd610, %fd609, %fd603;
	mul.f64 	%fd611, %fd608, 0d3FC70A3D80000000;
	sub.f64 	%fd612, %fd610, %fd611;
	cvt.rn.f32.f64 	%f161, %fd612;
	cvt.f64.f32 	%fd613, %f161;
	add.f64 	%fd614, %fd613, %fd613;
	sub.f64 	%fd615, %fd614, %fd608;
	mul.f64 	%fd616, %fd613, 0d3FC70A3D80000000;
	sub.f64 	%fd617, %fd615, %fd616;
	cvt.rn.f32.f64 	%f162, %fd617;
	cvt.f64.f32 	%fd618, %f162;
	add.f64 	%fd619, %fd618, %fd618;
	sub.f64 	%fd620, %fd619, %fd613;
	mul.f64 	%fd621, %fd618, 0d3FC70A3D80000000;
	sub.f64 	%fd622, %fd620, %fd621;
	cvt.rn.f32.f64 	%f163, %fd622;
	cvt.f64.f32 	%fd623, %f163;
	add.f64 	%fd624, %fd623, %fd623;
	sub.f64 	%fd625, %fd624, %fd618;
	mul.f64 	%fd626, %fd623, 0d3FC70A3D80000000;
	sub.f64 	%fd627, %fd625, %fd626;
	cvt.rn.f32.f64 	%f164, %fd627;
	cvt.f64.f32 	%fd628, %f164;
	add.f64 	%fd629, %fd628, %fd628;
	sub.f64 	%fd630, %fd629, %fd623;
	mul.f64 	%fd631, %fd628, 0d3FC70A3D80000000;
	sub.f64 	%fd632, %fd630, %fd631;
	cvt.rn.f32.f64 	%f165, %fd632;
	cvt.f64.f32 	%fd633, %f165;
	add.f64 	%fd634, %fd633, %fd633;
	sub.f64 	%fd635, %fd634, %fd628;
	mul.f64 	%fd636, %fd633, 0d3FC70A3D80000000;
	sub.f64 	%fd637, %fd635, %fd636;
	cvt.rn.f32.f64 	%f166, %fd637;
	cvt.f64.f32 	%fd638, %f166;
	add.f64 	%fd639, %fd638, %fd638;
	sub.f64 	%fd640, %fd639, %fd633;
	mul.f64 	%fd641, %fd638, 0d3FC70A3D80000000;
	sub.f64 	%fd642, %fd640, %fd641;
	cvt.rn.f32.f64 	%f167, %fd642;
	cvt.f64.f32 	%fd643, %f167;
	add.f64 	%fd644, %fd643, %fd643;
	sub.f64 	%fd645, %fd644, %fd638;
	mul.f64 	%fd646, %fd643, 0d3FC70A3D80000000;
	sub.f64 	%fd647, %fd645, %fd646;
	cvt.rn.f32.f64 	%f168, %fd647;
	cvt.f64.f32 	%fd648, %f168;
	add.f64 	%fd649, %fd648, %fd648;
	sub.f64 	%fd650, %fd649, %fd643;
	mul.f64 	%fd651, %fd648, 0d3FC70A3D80000000;
	sub.f64 	%fd652, %fd650, %fd651;
	cvt.rn.f32.f64 	%f169, %fd652;
	cvt.f64.f32 	%fd653, %f169;
	add.f64 	%fd654, %fd653, %fd653;
	sub.f64 	%fd655, %fd654, %fd648;
	mul.f64 	%fd656, %fd653, 0d3FC70A3D80000000;
	sub.f64 	%fd657, %fd655, %fd656;
	cvt.rn.f32.f64 	%f170, %fd657;
	cvt.f64.f32 	%fd658, %f170;
	add.f64 	%fd659, %fd658, %fd658;
	sub.f64 	%fd660, %fd659, %fd653;
	mul.f64 	%fd661, %fd658, 0d3FC70A3D80000000;
	sub.f64 	%fd662, %fd660, %fd661;
	cvt.rn.f32.f64 	%f171, %fd662;
	cvt.f64.f32 	%fd663, %f171;
	add.f64 	%fd664, %fd663, %fd663;
	sub.f64 	%fd665, %fd664, %fd658;
	mul.f64 	%fd666, %fd663, 0d3FC70A3D80000000;
	sub.f64 	%fd667, %fd665, %fd666;
	cvt.rn.f32.f64 	%f172, %fd667;
	cvt.f64.f32 	%fd668, %f172;
	add.f64 	%fd669, %fd668, %fd668;
	sub.f64 	%fd670, %fd669, %fd663;
	mul.f64 	%fd671, %fd668, 0d3FC70A3D80000000;
	sub.f64 	%fd672, %fd670, %fd671;
	cvt.rn.f32.f64 	%f173, %fd672;
	cvt.f64.f32 	%fd673, %f173;
	add.f64 	%fd674, %fd673, %fd673;
	sub.f64 	%fd675, %fd674, %fd668;
	mul.f64 	%fd676, %fd673, 0d3FC70A3D80000000;
	sub.f64 	%fd677, %fd675, %fd676;
	cvt.rn.f32.f64 	%f174, %fd677;
	cvt.f64.f32 	%fd678, %f174;
	add.f64 	%fd679, %fd678, %fd678;
	sub.f64 	%fd680, %fd679, %fd673;
	mul.f64 	%fd681, %fd678, 0d3FC70A3D80000000;
	sub.f64 	%fd682, %fd680, %fd681;
	cvt.rn.f32.f64 	%f175, %fd682;
	cvt.f64.f32 	%fd683, %f175;
	add.f64 	%fd684, %fd683, %fd683;
	sub.f64 	%fd685, %fd684, %fd678;
	mul.f64 	%fd686, %fd683, 0d3FC70A3D80000000;
	sub.f64 	%fd687, %fd685, %fd686;
	cvt.rn.f32.f64 	%f176, %fd687;
	cvt.f64.f32 	%fd688, %f176;
	add.f64 	%fd689, %fd688, %fd688;
	sub.f64 	%fd690, %fd689, %fd683;
	mul.f64 	%fd691, %fd688, 0d3FC70A3D80000000;
	sub.f64 	%fd692, %fd690, %fd691;
	cvt.rn.f32.f64 	%f177, %fd692;
	cvt.f64.f32 	%fd693, %f177;
	add.f64 	%fd694, %fd693, %fd693;
	sub.f64 	%fd695, %fd694, %fd688;
	mul.f64 	%fd696, %fd693, 0d3FC70A3D80000000;
	sub.f64 	%fd697, %fd695, %fd696;
	cvt.rn.f32.f64 	%f178, %fd697;
	cvt.f64.f32 	%fd698, %f178;
	add.f64 	%fd699, %fd698, %fd698;
	sub.f64 	%fd700, %fd699, %fd693;
	mul.f64 	%fd701, %fd698, 0d3FC70A3D80000000;
	sub.f64 	%fd702, %fd700, %fd701;
	cvt.rn.f32.f64 	%f179, %fd702;
	cvt.f64.f32 	%fd703, %f179;
	add.f64 	%fd704, %fd703, %fd703;
	sub.f64 	%fd705, %fd704, %fd698;
	mul.f64 	%fd706, %fd703, 0d3FC70A3D80000000;
	sub.f64 	%fd707, %fd705, %fd706;
	cvt.rn.f32.f64 	%f180, %fd707;
	cvt.f64.f32 	%fd708, %f180;
	add.f64 	%fd709, %fd708, %fd708;
	sub.f64 	%fd710, %fd709, %fd703;
	mul.f64 	%fd711, %fd708, 0d3FC70A3D80000000;
	sub.f64 	%fd712, %fd710, %fd711;
	cvt.rn.f32.f64 	%f181, %fd712;
	cvt.f64.f32 	%fd713, %f181;
	add.f64 	%fd714, %fd713, %fd713;
	sub.f64 	%fd715, %fd714, %fd708;
	mul.f64 	%fd716, %fd713, 0d3FC70A3D80000000;
	sub.f64 	%fd717, %fd715, %fd716;
	cvt.rn.f32.f64 	%f182, %fd717;
	cvt.f64.f32 	%fd718, %f182;
	add.f64 	%fd719, %fd718, %fd718;
	sub.f64 	%fd720, %fd719, %fd713;
	mul.f64 	%fd721, %fd718, 0d3FC70A3D80000000;
	sub.f64 	%fd722, %fd720, %fd721;
	cvt.rn.f32.f64 	%f183, %fd722;
	cvt.f64.f32 	%fd723, %f183;
	add.f64 	%fd724, %fd723, %fd723;
	sub.f64 	%fd725, %fd724, %fd718;
	mul.f64 	%fd726, %fd723, 0d3FC70A3D80000000;
	sub.f64 	%fd727, %fd725, %fd726;
	cvt.rn.f32.f64 	%f184, %fd727;
	cvt.f64.f32 	%fd728, %f184;
	add.f64 	%fd729, %fd728, %fd728;
	sub.f64 	%fd730, %fd729, %fd723;
	mul.f64 	%fd731, %fd728, 0d3FC70A3D80000000;
	sub.f64 	%fd732, %fd730, %fd731;
	cvt.rn.f32.f64 	%f185, %fd732;
	cvt.f64.f32 	%fd733, %f185;
	add.f64 	%fd734, %fd733, %fd733;
	sub.f64 	%fd735, %fd734, %fd728;
	mul.f64 	%fd736, %fd733, 0d3FC70A3D80000000;
	sub.f64 	%fd737, %fd735, %fd736;
	cvt.rn.f32.f64 	%f186, %fd737;
	cvt.f64.f32 	%fd738, %f186;
	add.f64 	%fd739, %fd738, %fd738;
	sub.f64 	%fd740, %fd739, %fd733;
	mul.f64 	%fd741, %fd738, 0d3FC70A3D80000000;
	sub.f64 	%fd742, %fd740, %fd741;
	cvt.rn.f32.f64 	%f187, %fd742;
	cvt.f64.f32 	%fd743, %f187;
	add.f64 	%fd744, %fd743, %fd743;
	sub.f64 	%fd745, %fd744, %fd738;
	mul.f64 	%fd746, %fd743, 0d3FC70A3D80000000;
	sub.f64 	%fd747, %fd745, %fd746;
	cvt.rn.f32.f64 	%f188, %fd747;
	cvt.f64.f32 	%fd748, %f188;
	add.f64 	%fd749, %fd748, %fd748;
	sub.f64 	%fd750, %fd749, %fd743;
	mul.f64 	%fd751, %fd748, 0d3FC70A3D80000000;
	sub.f64 	%fd752, %fd750, %fd751;
	cvt.rn.f32.f64 	%f189, %fd752;
	cvt.f64.f32 	%fd753, %f189;
	add.f64 	%fd754, %fd753, %fd753;
	sub.f64 	%fd755, %fd754, %fd748;
	mul.f64 	%fd756, %fd753, 0d3FC70A3D80000000;
	sub.f64 	%fd757, %fd755, %fd756;
	cvt.rn.f32.f64 	%f190, %fd757;
	cvt.f64.f32 	%fd758, %f190;
	add.f64 	%fd759, %fd758, %fd758;
	sub.f64 	%fd760, %fd759, %fd753;
	mul.f64 	%fd761, %fd758, 0d3FC70A3D80000000;
	sub.f64 	%fd762, %fd760, %fd761;
	cvt.rn.f32.f64 	%f191, %fd762;
	cvt.f64.f32 	%fd763, %f191;
	add.f64 	%fd764, %fd763, %fd763;
	sub.f64 	%fd765, %fd764, %fd758;
	mul.f64 	%fd766, %fd763, 0d3FC70A3D80000000;
	sub.f64 	%fd767, %fd765, %fd766;
	cvt.rn.f32.f64 	%f192, %fd767;
	cvt.f64.f32 	%fd768, %f192;
	add.f64 	%fd769, %fd768, %fd768;
	sub.f64 	%fd770, %fd769, %fd763;
	mul.f64 	%fd771, %fd768, 0d3FC70A3D80000000;
	sub.f64 	%fd772, %fd770, %fd771;
	cvt.rn.f32.f64 	%f193, %fd772;
	cvt.f64.f32 	%fd773, %f193;
	add.f64 	%fd774, %fd773, %fd773;
	sub.f64 	%fd775, %fd774, %fd768;
	mul.f64 	%fd776, %fd773, 0d3FC70A3D80000000;
	sub.f64 	%fd777, %fd775, %fd776;
	cvt.rn.f32.f64 	%f194, %fd777;
	cvt.f64.f32 	%fd778, %f194;
	add.f64 	%fd779, %fd778, %fd778;
	sub.f64 	%fd780, %fd779, %fd773;
	mul.f64 	%fd781, %fd778, 0d3FC70A3D80000000;
	sub.f64 	%fd782, %fd780, %fd781;
	cvt.rn.f32.f64 	%f195, %fd782;
	cvt.f64.f32 	%fd783, %f195;
	add.f64 	%fd784, %fd783, %fd783;
	sub.f64 	%fd785, %fd784, %fd778;
	mul.f64 	%fd786, %fd783, 0d3FC70A3D80000000;
	sub.f64 	%fd787, %fd785, %fd786;
	cvt.rn.f32.f64 	%f196, %fd787;
	cvt.f64.f32 	%fd788, %f196;
	add.f64 	%fd789, %fd788, %fd788;
	sub.f64 	%fd790, %fd789, %fd783;
	mul.f64 	%fd791, %fd788, 0d3FC70A3D80000000;
	sub.f64 	%fd792, %fd790, %fd791;
	cvt.rn.f32.f64 	%f197, %fd792;
	cvt.f64.f32 	%fd793, %f197;
	add.f64 	%fd794, %fd793, %fd793;
	sub.f64 	%fd795, %fd794, %fd788;
	mul.f64 	%fd796, %fd793, 0d3FC70A3D80000000;
	sub.f64 	%fd797, %fd795, %fd796;
	cvt.rn.f32.f64 	%f198, %fd797;
	cvt.f64.f32 	%fd798, %f198;
	add.f64 	%fd799, %fd798, %fd798;
	sub.f64 	%fd800, %fd799, %fd793;
	mul.f64 	%fd801, %fd798, 0d3FC70A3D80000000;
	sub.f64 	%fd802, %fd800, %fd801;
	cvt.rn.f32.f64 	%f199, %fd802;
	cvt.f64.f32 	%fd803, %f199;
	add.f64 	%fd804, %fd803, %fd803;
	sub.f64 	%fd805, %fd804, %fd798;
	mul.f64 	%fd806, %fd803, 0d3FC70A3D80000000;
	sub.f64 	%fd807, %fd805, %fd806;
	cvt.rn.f32.f64 	%f200, %fd807;
	cvt.f64.f32 	%fd808, %f200;
	add.f64 	%fd809, %fd808, %fd808;
	sub.f64 	%fd810, %fd809, %fd803;
	mul.f64 	%fd811, %fd808, 0d3FC70A3D80000000;
	sub.f64 	%fd812, %fd810, %fd811;
	cvt.rn.f32.f64 	%f201, %fd812;
	cvt.f64.f32 	%fd813, %f201;
	add.f64 	%fd814, %fd813, %fd813;
	sub.f64 	%fd815, %fd814, %fd808;
	mul.f64 	%fd816, %fd813, 0d3FC70A3D80000000;
	sub.f64 	%fd817, %fd815, %fd816;
	cvt.rn.f32.f64 	%f202, %fd817;
	cvt.f64.f32 	%fd818, %f202;
	add.f64 	%fd819, %fd818, %fd818;
	sub.f64 	%fd820, %fd819, %fd813;
	mul.f64 	%fd821, %fd818, 0d3FC70A3D80000000;
	sub.f64 	%fd822, %fd820, %fd821;
	cvt.rn.f32.f64 	%f203, %fd822;
	cvt.f64.f32 	%fd823, %f203;
	add.f64 	%fd824, %fd823, %fd823;
	sub.f64 	%fd825, %fd824, %fd818;
	mul.f64 	%fd826, %fd823, 0d3FC70A3D80000000;
	sub.f64 	%fd827, %fd825, %fd826;
	cvt.rn.f32.f64 	%f204, %fd827;
	cvt.f64.f32 	%fd828, %f204;
	add.f64 	%fd829, %fd828, %fd828;
	sub.f64 	%fd830, %fd829, %fd823;
	mul.f64 	%fd831, %fd828, 0d3FC70A3D80000000;
	sub.f64 	%fd832, %fd830, %fd831;
	cvt.rn.f32.f64 	%f205, %fd832;
	cvt.f64.f32 	%fd833, %f205;
	add.f64 	%fd834, %fd833, %fd833;
	sub.f64 	%fd835, %fd834, %fd828;
	mul.f64 	%fd836, %fd833, 0d3FC70A3D80000000;
	sub.f64 	%fd837, %fd835, %fd836;
	cvt.rn.f32.f64 	%f206, %fd837;
	cvt.f64.f32 	%fd838, %f206;
	add.f64 	%fd839, %fd838, %fd838;
	sub.f64 	%fd840, %fd839, %fd833;
	mul.f64 	%fd841, %fd838, 0d3FC70A3D80000000;
	sub.f64 	%fd842, %fd840, %fd841;
	cvt.rn.f32.f64 	%f207, %fd842;
	cvt.f64.f32 	%fd843, %f207;
	add.f64 	%fd844, %fd843, %fd843;
	sub.f64 	%fd845, %fd844, %fd838;
	mul.f64 	%fd846, %fd843, 0d3FC70A3D80000000;
	sub.f64 	%fd847, %fd845, %fd846;
	cvt.rn.f32.f64 	%f208, %fd847;
	cvt.f64.f32 	%fd848, %f208;
	add.f64 	%fd849, %fd848, %fd848;
	sub.f64 	%fd850, %fd849, %fd843;
	mul.f64 	%fd851, %fd848, 0d3FC70A3D80000000;
	sub.f64 	%fd852, %fd850, %fd851;
	cvt.rn.f32.f64 	%f209, %fd852;
	cvt.f64.f32 	%fd853, %f209;
	add.f64 	%fd854, %fd853, %fd853;
	sub.f64 	%fd855, %fd854, %fd848;
	mul.f64 	%fd856, %fd853, 0d3FC70A3D80000000;
	sub.f64 	%fd857, %fd855, %fd856;
	cvt.rn.f32.f64 	%f210, %fd857;
	cvt.f64.f32 	%fd858, %f210;
	add.f64 	%fd859, %fd858, %fd858;
	sub.f64 	%fd860, %fd859, %fd853;
	mul.f64 	%fd861, %fd858, 0d3FC70A3D80000000;
	sub.f64 	%fd862, %fd860, %fd861;
	cvt.rn.f32.f64 	%f211, %fd862;
	cvt.f64.f32 	%fd863, %f211;
	add.f64 	%fd864, %fd863, %fd863;
	sub.f64 	%fd865, %fd864, %fd858;
	mul.f64 	%fd866, %fd863, 0d3FC70A3D80000000;
	sub.f64 	%fd867, %fd865, %fd866;
	cvt.rn.f32.f64 	%f212, %fd867;
	cvt.f64.f32 	%fd868, %f212;
	add.f64 	%fd869, %fd868, %fd868;
	sub.f64 	%fd870, %fd869, %fd863;
	mul.f64 	%fd871, %fd868, 0d3FC70A3D80000000;
	sub.f64 	%fd872, %fd870, %fd871;
	cvt.rn.f32.f64 	%f213, %fd872;
	cvt.f64.f32 	%fd873, %f213;
	add.f64 	%fd874, %fd873, %fd873;
	sub.f64 	%fd875, %fd874, %fd868;
	mul.f64 	%fd876, %fd873, 0d3FC70A3D80000000;
	sub.f64 	%fd877, %fd875, %fd876;
	cvt.rn.f32.f64 	%f214, %fd877;
	cvt.f64.f32 	%fd878, %f214;
	add.f64 	%fd879, %fd878, %fd878;
	sub.f64 	%fd880, %fd879, %fd873;
	mul.f64 	%fd881, %fd878, 0d3FC70A3D80000000;
	sub.f64 	%fd882, %fd880, %fd881;
	cvt.rn.f32.f64 	%f215, %fd882;
	cvt.f64.f32 	%fd883, %f215;
	add.f64 	%fd884, %fd883, %fd883;
	sub.f64 	%fd885, %fd884, %fd878;
	mul.f64 	%fd886, %fd883, 0d3FC70A3D80000000;
	sub.f64 	%fd887, %fd885, %fd886;
	cvt.rn.f32.f64 	%f216, %fd887;
	cvt.f64.f32 	%fd888, %f216;
	add.f64 	%fd889, %fd888, %fd888;
	sub.f64 	%fd890, %fd889, %fd883;
	mul.f64 	%fd891, %fd888, 0d3FC70A3D80000000;
	sub.f64 	%fd892, %fd890, %fd891;
	cvt.rn.f32.f64 	%f217, %fd892;
	cvt.f64.f32 	%fd893, %f217;
	add.f64 	%fd894, %fd893, %fd893;
	sub.f64 	%fd895, %fd894, %fd888;
	mul.f64 	%fd896, %fd893, 0d3FC70A3D80000000;
	sub.f64 	%fd897, %fd895, %fd896;
	cvt.rn.f32.f64 	%f218, %fd897;
	cvt.f64.f32 	%fd898, %f218;
	add.f64 	%fd899, %fd898, %fd898;
	sub.f64 	%fd900, %fd899, %fd893;
	mul.f64 	%fd901, %fd898, 0d3FC70A3D80000000;
	sub.f64 	%fd902, %fd900, %fd901;
	cvt.rn.f32.f64 	%f219, %fd902;
	cvt.f64.f32 	%fd903, %f219;
	add.f64 	%fd904, %fd903, %fd903;
	sub.f64 	%fd905, %fd904, %fd898;
	mul.f64 	%fd906, %fd903, 0d3FC70A3D80000000;
	sub.f64 	%fd907, %fd905, %fd906;
	cvt.rn.f32.f64 	%f220, %fd907;
	cvt.f64.f32 	%fd908, %f220;
	add.f64 	%fd909, %fd908, %fd908;
	sub.f64 	%fd910, %fd909, %fd903;
	mul.f64 	%fd911, %fd908, 0d3FC70A3D80000000;
	sub.f64 	%fd912, %fd910, %fd911;
	cvt.rn.f32.f64 	%f221, %fd912;
	cvt.f64.f32 	%fd913, %f221;
	add.f64 	%fd914, %fd913, %fd913;
	sub.f64 	%fd915, %fd914, %fd908;
	mul.f64 	%fd916, %fd913, 0d3FC70A3D80000000;
	sub.f64 	%fd917, %fd915, %fd916;
	cvt.rn.f32.f64 	%f222, %fd917;
	cvt.f64.f32 	%fd918, %f222;
	add.f64 	%fd919, %fd918, %fd918;
	sub.f64 	%fd920, %fd919, %fd913;
	mul.f64 	%fd921, %fd918, 0d3FC70A3D80000000;
	sub.f64 	%fd922, %fd920, %fd921;
	cvt.rn.f32.f64 	%f223, %fd922;
	cvt.f64.f32 	%fd923, %f223;
	add.f64 	%fd924, %fd923, %fd923;
	sub.f64 	%fd925, %fd924, %fd918;
	mul.f64 	%fd926, %fd923, 0d3FC70A3D80000000;
	sub.f64 	%fd927, %fd925, %fd926;
	cvt.rn.f32.f64 	%f224, %fd927;
	cvt.f64.f32 	%fd928, %f224;
	add.f64 	%fd929, %fd928, %fd928;
	sub.f64 	%fd930, %fd929, %fd923;
	mul.f64 	%fd931, %fd928, 0d3FC70A3D80000000;
	sub.f64 	%fd932, %fd930, %fd931;
	cvt.rn.f32.f64 	%f225, %fd932;
	cvt.f64.f32 	%fd933, %f225;
	add.f64 	%fd934, %fd933, %fd933;
	sub.f64 	%fd935, %fd934, %fd928;
	mul.f64 	%fd936, %fd933, 0d3FC70A3D80000000;
	sub.f64 	%fd937, %fd935, %fd936;
	cvt.rn.f32.f64 	%f226, %fd937;
	cvt.f64.f32 	%fd938, %f226;
	add.f64 	%fd939, %fd938, %fd938;
	sub.f64 	%fd940, %fd939, %fd933;
	mul.f64 	%fd941, %fd938, 0d3FC70A3D80000000;
	sub.f64 	%fd942, %fd940, %fd941;
	cvt.rn.f32.f64 	%f227, %fd942;
	cvt.f64.f32 	%fd943, %f227;
	add.f64 	%fd944, %fd943, %fd943;
	sub.f64 	%fd945, %fd944, %fd938;
	mul.f64 	%fd946, %fd943, 0d3FC70A3D80000000;
	sub.f64 	%fd947, %fd945, %fd946;
	cvt.rn.f32.f64 	%f228, %fd947;
	cvt.f64.f32 	%fd948, %f228;
	add.f64 	%fd949, %fd948, %fd948;
	sub.f64 	%fd950, %fd949, %fd943;
	mul.f64 	%fd951, %fd948, 0d3FC70A3D80000000;
	sub.f64 	%fd952, %fd950, %fd951;
	cvt.rn.f32.f64 	%f229, %fd952;
	cvt.f64.f32 	%fd953, %f229;
	add.f64 	%fd954, %fd953, %fd953;
	sub.f64 	%fd955, %fd954, %fd948;
	mul.f64 	%fd956, %fd953, 0d3FC70A3D80000000;
	sub.f64 	%fd957, %fd955, %fd956;
	cvt.rn.f32.f64 	%f230, %fd957;
	cvt.f64.f32 	%fd958, %f230;
	add.f64 	%fd959, %fd958, %fd958;
	sub.f64 	%fd960, %fd959, %fd953;
	mul.f64 	%fd961, %fd958, 0d3FC70A3D80000000;
	sub.f64 	%fd962, %fd960, %fd961;
	cvt.rn.f32.f64 	%f231, %fd962;
	cvt.f64.f32 	%fd963, %f231;
	add.f64 	%fd964, %fd963, %fd963;
	sub.f64 	%fd965, %fd964, %fd958;
	mul.f64 	%fd966, %fd963, 0d3FC70A3D80000000;
	sub.f64 	%fd967, %fd965, %fd966;
	cvt.rn.f32.f64 	%f232, %fd967;
	cvt.f64.f32 	%fd968, %f232;
	add.f64 	%fd969, %fd968, %fd968;
	sub.f64 	%fd970, %fd969, %fd963;
	mul.f64 	%fd971, %fd968, 0d3FC70A3D80000000;
	sub.f64 	%fd972, %fd970, %fd971;
	cvt.rn.f32.f64 	%f233, %fd972;
	cvt.f64.f32 	%fd973, %f233;
	add.f64 	%fd974, %fd973, %fd973;
	sub.f64 	%fd975, %fd974, %fd968;
	mul.f64 	%fd976, %fd973, 0d3FC70A3D80000000;
	sub.f64 	%fd977, %fd975, %fd976;
	cvt.rn.f32.f64 	%f234, %fd977;
	cvt.f64.f32 	%fd978, %f234;
	add.f64 	%fd979, %fd978, %fd978;
	sub.f64 	%fd980, %fd979, %fd973;
	mul.f64 	%fd981, %fd978, 0d3FC70A3D80000000;
	sub.f64 	%fd982, %fd980, %fd981;
	cvt.rn.f32.f64 	%f235, %fd982;
	cvt.f64.f32 	%fd983, %f235;
	add.f64 	%fd984, %fd983, %fd983;
	sub.f64 	%fd985, %fd984, %fd978;
	mul.f64 	%fd986, %fd983, 0d3FC70A3D80000000;
	sub.f64 	%fd987, %fd985, %fd986;
	cvt.rn.f32.f64 	%f236, %fd987;
	cvt.f64.f32 	%fd988, %f236;
	add.f64 	%fd989, %fd988, %fd988;
	sub.f64 	%fd990, %fd989, %fd983;
	mul.f64 	%fd991, %fd988, 0d3FC70A3D80000000;
	sub.f64 	%fd992, %fd990, %fd991;
	cvt.rn.f32.f64 	%f237, %fd992;
	cvt.f64.f32 	%fd993, %f237;
	add.f64 	%fd994, %fd993, %fd993;
	sub.f64 	%fd995, %fd994, %fd988;
	mul.f64 	%fd996, %fd993, 0d3FC70A3D80000000;
	sub.f64 	%fd997, %fd995, %fd996;
	cvt.rn.f32.f64 	%f238, %fd997;
	cvt.f64.f32 	%fd998, %f238;
	add.f64 	%fd999, %fd998, %fd998;
	sub.f64 	%fd1000, %fd999, %fd993;
	mul.f64 	%fd1001, %fd998, 0d3FC70A3D80000000;
	sub.f64 	%fd1002, %fd1000, %fd1001;
	cvt.rn.f32.f64 	%f239, %fd1002;
	cvt.f64.f32 	%fd1003, %f239;
	add.f64 	%fd1004, %fd1003, %fd1003;
	sub.f64 	%fd1005, %fd1004, %fd998;
	mul.f64 	%fd1006, %fd1003, 0d3FC70A3D80000000;
	sub.f64 	%fd1007, %fd1005, %fd1006;
	cvt.rn.f32.f64 	%f240, %fd1007;
	cvt.f64.f32 	%fd1008, %f240;
	add.f64 	%fd1009, %fd1008, %fd1008;
	sub.f64 	%fd1010, %fd1009, %fd1003;
	mul.f64 	%fd1011, %fd1008, 0d3FC70A3D80000000;
	sub.f64 	%fd1012, %fd1010, %fd1011;
	cvt.rn.f32.f64 	%f241, %fd1012;
	cvt.f64.f32 	%fd1013, %f241;
	add.f64 	%fd1014, %fd1013, %fd1013;
	sub.f64 	%fd1015, %fd1014, %fd1008;
	mul.f64 	%fd1016, %fd1013, 0d3FC70A3D80000000;
	sub.f64 	%fd1017, %fd1015, %fd1016;
	cvt.rn.f32.f64 	%f242, %fd1017;
	cvt.f64.f32 	%fd1018, %f242;
	add.f64 	%fd1019, %fd1018, %fd1018;
	sub.f64 	%fd1020, %fd1019, %fd1013;
	mul.f64 	%fd1021, %fd1018, 0d3FC70A3D80000000;
	sub.f64 	%fd1022, %fd1020, %fd1021;
	cvt.rn.f32.f64 	%f243, %fd1022;
	cvt.f64.f32 	%fd1023, %f243;
	add.f64 	%fd1024, %fd1023, %fd1023;
	sub.f64 	%fd1025, %fd1024, %fd1018;
	mul.f64 	%fd1026, %fd1023, 0d3FC70A3D80000000;
	sub.f64 	%fd1027, %fd1025, %fd1026;
	cvt.rn.f32.f64 	%f244, %fd1027;
	cvt.f64.f32 	%fd1028, %f244;
	add.f64 	%fd1029, %fd1028, %fd1028;
	sub.f64 	%fd1030, %fd1029, %fd1023;
	mul.f64 	%fd1031, %fd1028, 0d3FC70A3D80000000;
	sub.f64 	%fd1032, %fd1030, %fd1031;
	cvt.rn.f32.f64 	%f245, %fd1032;
	cvt.f64.f32 	%fd1033, %f245;
	add.f64 	%fd1034, %fd1033, %fd1033;
	sub.f64 	%fd1035, %fd1034, %fd1028;
	mul.f64 	%fd1036, %fd1033, 0d3FC70A3D80000000;
	sub.f64 	%fd1037, %fd1035, %fd1036;
	cvt.rn.f32.f64 	%f246, %fd1037;
	cvt.f64.f32 	%fd1038, %f246;
	add.f64 	%fd1039, %fd1038, %fd1038;
	sub.f64 	%fd1040, %fd1039, %fd1033;
	mul.f64 	%fd1041, %fd1038, 0d3FC70A3D80000000;
	sub.f64 	%fd1042, %fd1040, %fd1041;
	cvt.rn.f32.f64 	%f247, %fd1042;
	cvt.f64.f32 	%fd1043, %f247;
	add.f64 	%fd1044, %fd1043, %fd1043;
	sub.f64 	%fd1045, %fd1044, %fd1038;
	mul.f64 	%fd1046, %fd1043, 0d3FC70A3D80000000;
	sub.f64 	%fd1047, %fd1045, %fd1046;
	cvt.rn.f32.f64 	%f248, %fd1047;
	cvt.f64.f32 	%fd1048, %f248;
	add.f64 	%fd1049, %fd1048, %fd1048;
	sub.f64 	%fd1050, %fd1049, %fd1043;
	mul.f64 	%fd1051, %fd1048, 0d3FC70A3D80000000;
	sub.f64 	%fd1052, %fd1050, %fd1051;
	cvt.rn.f32.f64 	%f249, %fd1052;
	cvt.f64.f32 	%fd1053, %f249;
	add.f64 	%fd1054, %fd1053, %fd1053;
	sub.f64 	%fd1055, %fd1054, %fd1048;
	mul.f64 	%fd1056, %fd1053, 0d3FC70A3D80000000;
	sub.f64 	%fd1057, %fd1055, %fd1056;
	cvt.rn.f32.f64 	%f250, %fd1057;
	cvt.f64.f32 	%fd1058, %f250;
	add.f64 	%fd1059, %fd1058, %fd1058;
	sub.f64 	%fd1060, %fd1059, %fd1053;
	mul.f64 	%fd1061, %fd1058, 0d3FC70A3D80000000;
	sub.f64 	%fd1062, %fd1060, %fd1061;
	cvt.rn.f32.f64 	%f251, %fd1062;
	cvt.f64.f32 	%fd1063, %f251;
	add.f64 	%fd1064, %fd1063, %fd1063;
	sub.f64 	%fd1065, %fd1064, %fd1058;
	mul.f64 	%fd1066, %fd1063, 0d3FC70A3D80000000;
	sub.f64 	%fd1067, %fd1065, %fd1066;
	cvt.rn.f32.f64 	%f252, %fd1067;
	cvt.f64.f32 	%fd1068, %f252;
	add.f64 	%fd1069, %fd1068, %fd1068;
	sub.f64 	%fd1070, %fd1069, %fd1063;
	mul.f64 	%fd1071, %fd1068, 0d3FC70A3D80000000;
	sub.f64 	%fd1072, %fd1070, %fd1071;
	cvt.rn.f32.f64 	%f253, %fd1072;
	cvt.f64.f32 	%fd1073, %f253;
	add.f64 	%fd1074, %fd1073, %fd1073;
	sub.f64 	%fd1075, %fd1074, %fd1068;
	mul.f64 	%fd1076, %fd1073, 0d3FC70A3D80000000;
	sub.f64 	%fd1077, %fd1075, %fd1076;
	cvt.rn.f32.f64 	%f254, %fd1077;
	cvt.f64.f32 	%fd1078, %f254;
	add.f64 	%fd1079, %fd1078, %fd1078;
	sub.f64 	%fd1080, %fd1079, %fd1073;
	mul.f64 	%fd1081, %fd1078, 0d3FC70A3D80000000;
	sub.f64 	%fd1082, %fd1080, %fd1081;
	cvt.rn.f32.f64 	%f255, %fd1082;
	cvt.f64.f32 	%fd1083, %f255;
	add.f64 	%fd1084, %fd1083, %fd1083;
	sub.f64 	%fd1085, %fd1084, %fd1078;
	mul.f64 	%fd1086, %fd1083, 0d3FC70A3D80000000;
	sub.f64 	%fd1087, %fd1085, %fd1086;
	cvt.rn.f32.f64 	%f256, %fd1087;
	cvt.f64.f32 	%fd1088, %f256;
	add.f64 	%fd1089, %fd1088, %fd1088;
	sub.f64 	%fd1090, %fd1089, %fd1083;
	mul.f64 	%fd1091, %fd1088, 0d3FC70A3D80000000;
	sub.f64 	%fd1092, %fd1090, %fd1091;
	cvt.rn.f32.f64 	%f257, %fd1092;
	cvt.f64.f32 	%fd1093, %f257;
	add.f64 	%fd1094, %fd1093, %fd1093;
	sub.f64 	%fd1095, %fd1094, %fd1088;
	mul.f64 	%fd1096, %fd1093, 0d3FC70A3D80000000;
	sub.f64 	%fd1097, %fd1095, %fd1096;
	cvt.rn.f32.f64 	%f258, %fd1097;
	cvt.f64.f32 	%fd1098, %f258;
	add.f64 	%fd1099, %fd1098, %fd1098;
	sub.f64 	%fd1100, %fd1099, %fd1093;
	mul.f64 	%fd1101, %fd1098, 0d3FC70A3D80000000;
	sub.f64 	%fd1102, %fd1100, %fd1101;
	cvt.rn.f32.f64 	%f259, %fd1102;
	cvt.f64.f32 	%fd1103, %f259;
	add.f64 	%fd1104, %fd1103, %fd1103;
	sub.f64 	%fd1105, %fd1104, %fd1098;
	mul.f64 	%fd1106, %fd1103, 0d3FC70A3D80000000;
	sub.f64 	%fd1107, %fd1105, %fd1106;
	cvt.rn.f32.f64 	%f260, %fd1107;
	cvt.f64.f32 	%fd1108, %f260;
	add.f64 	%fd1109, %fd1108, %fd1108;
	sub.f64 	%fd1110, %fd1109, %fd1103;
	mul.f64 	%fd1111, %fd1108, 0d3FC70A3D80000000;
	sub.f64 	%fd1112, %fd1110, %fd1111;
	cvt.rn.f32.f64 	%f261, %fd1112;
	cvt.f64.f32 	%fd1113, %f261;
	add.f64 	%fd1114, %fd1113, %fd1113;
	sub.f64 	%fd1115, %fd1114, %fd1108;
	mul.f64 	%fd1116, %fd1113, 0d3FC70A3D80000000;
	sub.f64 	%fd1117, %fd1115, %fd1116;
	cvt.rn.f32.f64 	%f262, %fd1117;
	cvt.f64.f32 	%fd1118, %f262;
	add.f64 	%fd1119, %fd1118, %fd1118;
	sub.f64 	%fd1120, %fd1119, %fd1113;
	mul.f64 	%fd1121, %fd1118, 0d3FC70A3D80000000;
	sub.f64 	%fd1122, %fd1120, %fd1121;
	cvt.rn.f32.f64 	%f263, %fd1122;
	cvt.f64.f32 	%fd1123, %f263;
	add.f64 	%fd1124, %fd1123, %fd1123;
	sub.f64 	%fd1125, %fd1124, %fd1118;
	mul.f64 	%fd1126, %fd1123, 0d3FC70A3D80000000;
	sub.f64 	%fd1127, %fd1125, %fd1126;
	cvt.rn.f32.f64 	%f264, %fd1127;
	cvt.f64.f32 	%fd1128, %f264;
	add.f64 	%fd1129, %fd1128, %fd1128;
	sub.f64 	%fd1130, %fd1129, %fd1123;
	mul.f64 	%fd1131, %fd1128, 0d3FC70A3D80000000;
	sub.f64 	%fd1132, %fd1130, %fd1131;
	cvt.rn.f32.f64 	%f265, %fd1132;
	cvt.f64.f32 	%fd1133, %f265;
	add.f64 	%fd1134, %fd1133, %fd1133;
	sub.f64 	%fd1135, %fd1134, %fd1128;
	mul.f64 	%fd1136, %fd1133, 0d3FC70A3D80000000;
	sub.f64 	%fd1137, %fd1135, %fd1136;
	cvt.rn.f32.f64 	%f266, %fd1137;
	cvt.f64.f32 	%fd1138, %f266;
	add.f64 	%fd1139, %fd1138, %fd1138;
	sub.f64 	%fd1140, %fd1139, %fd1133;
	mul.f64 	%fd1141, %fd1138, 0d3FC70A3D80000000;
	sub.f64 	%fd1142, %fd1140, %fd1141;
	cvt.rn.f32.f64 	%f267, %fd1142;
	cvt.f64.f32 	%fd1143, %f267;
	add.f64 	%fd1144, %fd1143, %fd1143;
	sub.f64 	%fd1145, %fd1144, %fd1138;
	mul.f64 	%fd1146, %fd1143, 0d3FC70A3D80000000;
	sub.f64 	%fd1147, %fd1145, %fd1146;
	cvt.rn.f32.f64 	%f268, %fd1147;
	cvt.f64.f32 	%fd1148, %f268;
	add.f64 	%fd1149, %fd1148, %fd1148;
	sub.f64 	%fd1150, %fd1149, %fd1143;
	mul.f64 	%fd1151, %fd1148, 0d3FC70A3D80000000;
	sub.f64 	%fd1152, %fd1150, %fd1151;
	cvt.rn.f32.f64 	%f269, %fd1152;
	cvt.f64.f32 	%fd1153, %f269;
	add.f64 	%fd1154, %fd1153, %fd1153;
	sub.f64 	%fd1155, %fd1154, %fd1148;
	mul.f64 	%fd1156, %fd1153, 0d3FC70A3D80000000;
	sub.f64 	%fd1157, %fd1155, %fd1156;
	cvt.rn.f32.f64 	%f270, %fd1157;
	cvt.f64.f32 	%fd1158, %f270;
	add.f64 	%fd1159, %fd1158, %fd1158;
	sub.f64 	%fd1160, %fd1159, %fd1153;
	mul.f64 	%fd1161, %fd1158, 0d3FC70A3D80000000;
	sub.f64 	%fd1162, %fd1160, %fd1161;
	cvt.rn.f32.f64 	%f271, %fd1162;
	cvt.f64.f32 	%fd1163, %f271;
	add.f64 	%fd1164, %fd1163, %fd1163;
	sub.f64 	%fd1165, %fd1164, %fd1158;
	mul.f64 	%fd1166, %fd1163, 0d3FC70A3D80000000;
	sub.f64 	%fd1167, %fd1165, %fd1166;
	cvt.rn.f32.f64 	%f272, %fd1167;
	cvt.f64.f32 	%fd1168, %f272;
	add.f64 	%fd1169, %fd1168, %fd1168;
	sub.f64 	%fd1170, %fd1169, %fd1163;
	mul.f64 	%fd1171, %fd1168, 0d3FC70A3D80000000;
	sub.f64 	%fd1172, %fd1170, %fd1171;
	cvt.rn.f32.f64 	%f273, %fd1172;
	cvt.f64.f32 	%fd1173, %f273;
	add.f64 	%fd1174, %fd1173, %fd1173;
	sub.f64 	%fd1175, %fd1174, %fd1168;
	mul.f64 	%fd1176, %fd1173, 0d3FC70A3D80000000;
	sub.f64 	%fd1177, %fd1175, %fd1176;
	cvt.rn.f32.f64 	%f274, %fd1177;
	cvt.f64.f32 	%fd1178, %f274;
	add.f64 	%fd1179, %fd1178, %fd1178;
	sub.f64 	%fd1180, %fd1179, %fd1173;
	mul.f64 	%fd1181, %fd1178, 0d3FC70A3D80000000;
	sub.f64 	%fd1182, %fd1180, %fd1181;
	cvt.rn.f32.f64 	%f275, %fd1182;
	cvt.f64.f32 	%fd1183, %f275;
	add.f64 	%fd1184, %fd1183, %fd1183;
	sub.f64 	%fd1185, %fd1184, %fd1178;
	mul.f64 	%fd1186, %fd1183, 0d3FC70A3D80000000;
	sub.f64 	%fd1187, %fd1185, %fd1186;
	cvt.rn.f32.f64 	%f276, %fd1187;
	cvt.f64.f32 	%fd1188, %f276;
	add.f64 	%fd1189, %fd1188, %fd1188;
	sub.f64 	%fd1190, %fd1189, %fd1183;
	mul.f64 	%fd1191, %fd1188, 0d3FC70A3D80000000;
	sub.f64 	%fd1192, %fd1190, %fd1191;
	cvt.rn.f32.f64 	%f277, %fd1192;
	cvt.f64.f32 	%fd1193, %f277;
	add.f64 	%fd1194, %fd1193, %fd1193;
	sub.f64 	%fd1195, %fd1194, %fd1188;
	mul.f64 	%fd1196, %fd1193, 0d3FC70A3D80000000;
	sub.f64 	%fd1197, %fd1195, %fd1196;
	cvt.rn.f32.f64 	%f278, %fd1197;
	cvt.f64.f32 	%fd1198, %f278;
	add.f64 	%fd1199, %fd1198, %fd1198;
	sub.f64 	%fd1200, %fd1199, %fd1193;
	mul.f64 	%fd1201, %fd1198, 0d3FC70A3D80000000;
	sub.f64 	%fd1202, %fd1200, %fd1201;
	cvt.rn.f32.f64 	%f279, %fd1202;
	cvt.f64.f32 	%fd1203, %f279;
	add.f64 	%fd1204, %fd1203, %fd1203;
	sub.f64 	%fd1205, %fd1204, %fd1198;
	mul.f64 	%fd1206, %fd1203, 0d3FC70A3D80000000;
	sub.f64 	%fd1207, %fd1205, %fd1206;
	cvt.rn.f32.f64 	%f280, %fd1207;
	cvt.f64.f32 	%fd1208, %f280;
	add.f64 	%fd1209, %fd1208, %fd1208;
	sub.f64 	%fd1210, %fd1209, %fd1203;
	mul.f64 	%fd1211, %fd1208, 0d3FC70A3D80000000;
	sub.f64 	%fd1212, %fd1210, %fd1211;
	cvt.rn.f32.f64 	%f281, %fd1212;
	cvt.f64.f32 	%fd1213, %f281;
	add.f64 	%fd1214, %fd1213, %fd1213;
	sub.f64 	%fd1215, %fd1214, %fd1208;
	mul.f64 	%fd1216, %fd1213, 0d3FC70A3D80000000;
	sub.f64 	%fd1217, %fd1215, %fd1216;
	cvt.rn.f32.f64 	%f282, %fd1217;
	cvt.f64.f32 	%fd1218, %f282;
	add.f64 	%fd1219, %fd1218, %fd1218;
	sub.f64 	%fd1220, %fd1219, %fd1213;
	mul.f64 	%fd1221, %fd1218, 0d3FC70A3D80000000;
	sub.f64 	%fd1222, %fd1220, %fd1221;
	cvt.rn.f32.f64 	%f283, %fd1222;
	cvt.f64.f32 	%fd1223, %f283;
	add.f64 	%fd1224, %fd1223, %fd1223;
	sub.f64 	%fd1225, %fd1224, %fd1218;
	mul.f64 	%fd1226, %fd1223, 0d3FC70A3D80000000;
	sub.f64 	%fd1227, %fd1225, %fd1226;
	cvt.rn.f32.f64 	%f284, %fd1227;
	cvt.f64.f32 	%fd1228, %f284;
	add.f64 	%fd1229, %fd1228, %fd1228;
	sub.f64 	%fd1230, %fd1229, %fd1223;
	mul.f64 	%fd1231, %fd1228, 0d3FC70A3D80000000;
	sub.f64 	%fd1232, %fd1230, %fd1231;
	cvt.rn.f32.f64 	%f285, %fd1232;
	cvt.f64.f32 	%fd1233, %f285;
	add.f64 	%fd1234, %fd1233, %fd1233;
	sub.f64 	%fd1235, %fd1234, %fd1228;
	mul.f64 	%fd1236, %fd1233, 0d3FC70A3D80000000;
	sub.f64 	%fd1237, %fd1235, %fd1236;
	cvt.rn.f32.f64 	%f286, %fd1237;
	cvt.f64.f32 	%fd1238, %f286;
	add.f64 	%fd1239, %fd1238, %fd1238;
	sub.f64 	%fd1240, %fd1239, %fd1233;
	mul.f64 	%fd1241, %fd1238, 0d3FC70A3D80000000;
	sub.f64 	%fd1242, %fd1240, %fd1241;
	cvt.rn.f32.f64 	%f287, %fd1242;
	cvt.f64.f32 	%fd1243, %f287;
	add.f64 	%fd1244, %fd1243, %fd1243;
	sub.f64 	%fd1245, %fd1244, %fd1238;
	mul.f64 	%fd1246, %fd1243, 0d3FC70A3D80000000;
	sub.f64 	%fd1247, %fd1245, %fd1246;
	cvt.rn.f32.f64 	%f288, %fd1247;
	cvt.f64.f32 	%fd1248, %f288;
	add.f64 	%fd1249, %fd1248, %fd1248;
	sub.f64 	%fd1250, %fd1249, %fd1243;
	mul.f64 	%fd1251, %fd1248, 0d3FC70A3D80000000;
	sub.f64 	%fd1252, %fd1250, %fd1251;
	cvt.rn.f32.f64 	%f289, %fd1252;
	cvt.f64.f32 	%fd1253, %f289;
	add.f64 	%fd1254, %fd1253, %fd1253;
	sub.f64 	%fd1255, %fd1254, %fd1248;
	mul.f64 	%fd1256, %fd1253, 0d3FC70A3D80000000;
	sub.f64 	%fd1257, %fd1255, %fd1256;
	cvt.rn.f32.f64 	%f290, %fd1257;
	cvt.f64.f32 	%fd1258, %f290;
	add.f64 	%fd1259, %fd1258, %fd1258;
	sub.f64 	%fd1260, %fd1259, %fd1253;
	mul.f64 	%fd1261, %fd1258, 0d3FC70A3D80000000;
	sub.f64 	%fd1262, %fd1260, %fd1261;
	cvt.rn.f32.f64 	%f291, %fd1262;
	cvt.f64.f32 	%fd1263, %f291;
	add.f64 	%fd1264, %fd1263, %fd1263;
	sub.f64 	%fd1265, %fd1264, %fd1258;
	mul.f64 	%fd1266, %fd1263, 0d3FC70A3D80000000;
	sub.f64 	%fd1267, %fd1265, %fd1266;
	cvt.rn.f32.f64 	%f292, %fd1267;
	cvt.f64.f32 	%fd1268, %f292;
	add.f64 	%fd1269, %fd1268, %fd1268;
	sub.f64 	%fd1270, %fd1269, %fd1263;
	mul.f64 	%fd1271, %fd1268, 0d3FC70A3D80000000;
	sub.f64 	%fd1272, %fd1270, %fd1271;
	cvt.rn.f32.f64 	%f293, %fd1272;
	cvt.f64.f32 	%fd1273, %f293;
	add.f64 	%fd1274, %fd1273, %fd1273;
	sub.f64 	%fd1275, %fd1274, %fd1268;
	mul.f64 	%fd1276, %fd1273, 0d3FC70A3D80000000;
	sub.f64 	%fd1277, %fd1275, %fd1276;
	cvt.rn.f32.f64 	%f294, %fd1277;
	cvt.f64.f32 	%fd1278, %f294;
	add.f64 	%fd1279, %fd1278, %fd1278;
	sub.f64 	%fd1280, %fd1279, %fd1273;
	mul.f64 	%fd1281, %fd1278, 0d3FC70A3D80000000;
	sub.f64 	%fd1282, %fd1280, %fd1281;
	cvt.rn.f32.f64 	%f295, %fd1282;
	cvt.f64.f32 	%fd1283, %f295;
	add.f64 	%fd1284, %fd1283, %fd1283;
	sub.f64 	%fd1285, %fd1284, %fd1278;
	mul.f64 	%fd1286, %fd1283, 0d3FC70A3D80000000;
	sub.f64 	%fd1287, %fd1285, %fd1286;
	cvt.rn.f32.f64 	%f296, %fd1287;
	cvt.f64.f32 	%fd1288, %f296;
	add.f64 	%fd1289, %fd1288, %fd1288;
	sub.f64 	%fd1290, %fd1289, %fd1283;
	mul.f64 	%fd1291, %fd1288, 0d3FC70A3D80000000;
	sub.f64 	%fd1292, %fd1290, %fd1291;
	cvt.rn.f32.f64 	%f297, %fd1292;
	cvt.f64.f32 	%fd1293, %f297;
	add.f64 	%fd1294, %fd1293, %fd1293;
	sub.f64 	%fd1295, %fd1294, %fd1288;
	mul.f64 	%fd1296, %fd1293, 0d3FC70A3D80000000;
	sub.f64 	%fd1297, %fd1295, %fd1296;
	cvt.rn.f32.f64 	%f298, %fd1297;
	cvt.f64.f32 	%fd1298, %f298;
	add.f64 	%fd1299, %fd1298, %fd1298;
	sub.f64 	%fd1300, %fd1299, %fd1293;
	mul.f64 	%fd1301, %fd1298, 0d3FC70A3D80000000;
	sub.f64 	%fd1302, %fd1300, %fd1301;
	cvt.rn.f32.f64 	%f299, %fd1302;
	cvt.f64.f32 	%fd1303, %f299;
	add.f64 	%fd1304, %fd1303, %fd1303;
	sub.f64 	%fd1305, %fd1304, %fd1298;
	mul.f64 	%fd1306, %fd1303, 0d3FC70A3D80000000;
	sub.f64 	%fd1307, %fd1305, %fd1306;
	cvt.rn.f32.f64 	%f300, %fd1307;
	cvt.f64.f32 	%fd1308, %f300;
	add.f64 	%fd1309, %fd1308, %fd1308;
	sub.f64 	%fd1310, %fd1309, %fd1303;
	mul.f64 	%fd1311, %fd1308, 0d3FC70A3D80000000;
	sub.f64 	%fd1312, %fd1310, %fd1311;
	cvt.rn.f32.f64 	%f301, %fd1312;
	cvt.f64.f32 	%fd1313, %f301;
	add.f64 	%fd1314, %fd1313, %fd1313;
	sub.f64 	%fd1315, %fd1314, %fd1308;
	mul.f64 	%fd1316, %fd1313, 0d3FC70A3D80000000;
	sub.f64 	%fd1317, %fd1315, %fd1316;
	cvt.rn.f32.f64 	%f302, %fd1317;
	cvt.f64.f32 	%fd1318, %f302;
	add.f64 	%fd1319, %fd1318, %fd1318;
	sub.f64 	%fd1320, %fd1319, %fd1313;
	mul.f64 	%fd1321, %fd1318, 0d3FC70A3D80000000;
	sub.f64 	%fd1322, %fd1320, %fd1321;
	cvt.rn.f32.f64 	%f303, %fd1322;
	cvt.f64.f32 	%fd1323, %f303;
	add.f64 	%fd1324, %fd1323, %fd1323;
	sub.f64 	%fd1325, %fd1324, %fd1318;
	mul.f64 	%fd1326, %fd1323, 0d3FC70A3D80000000;
	sub.f64 	%fd1327, %fd1325, %fd1326;
	cvt.rn.f32.f64 	%f304, %fd1327;
	cvt.f64.f32 	%fd1328, %f304;
	add.f64 	%fd1329, %fd1328, %fd1328;
	sub.f64 	%fd1330, %fd1329, %fd1323;
	mul.f64 	%fd1331, %fd1328, 0d3FC70A3D80000000;
	sub.f64 	%fd1332, %fd1330, %fd1331;
	cvt.rn.f32.f64 	%f305, %fd1332;
	cvt.f64.f32 	%fd1333, %f305;
	add.f64 	%fd1334, %fd1333, %fd1333;
	sub.f64 	%fd1335, %fd1334, %fd1328;
	mul.f64 	%fd1336, %fd1333, 0d3FC70A3D80000000;
	sub.f64 	%fd1337, %fd1335, %fd1336;
	cvt.rn.f32.f64 	%f306, %fd1337;
	cvt.f64.f32 	%fd1338, %f306;
	add.f64 	%fd1339, %fd1338, %fd1338;
	sub.f64 	%fd1340, %fd1339, %fd1333;
	mul.f64 	%fd1341, %fd1338, 0d3FC70A3D80000000;
	sub.f64 	%fd1342, %fd1340, %fd1341;
	cvt.rn.f32.f64 	%f307, %fd1342;
	cvt.f64.f32 	%fd1343, %f307;
	add.f64 	%fd1344, %fd1343, %fd1343;
	sub.f64 	%fd1345, %fd1344, %fd1338;
	mul.f64 	%fd1346, %fd1343, 0d3FC70A3D80000000;
	sub.f64 	%fd1347, %fd1345, %fd1346;
	cvt.rn.f32.f64 	%f308, %fd1347;
	cvt.f64.f32 	%fd1348, %f308;
	add.f64 	%fd1349, %fd1348, %fd1348;
	sub.f64 	%fd1350, %fd1349, %fd1343;
	mul.f64 	%fd1351, %fd1348, 0d3FC70A3D80000000;
	sub.f64 	%fd1352, %fd1350, %fd1351;
	cvt.rn.f32.f64 	%f309, %fd1352;
	cvt.f64.f32 	%fd1353, %f309;
	add.f64 	%fd1354, %fd1353, %fd1353;
	sub.f64 	%fd1355, %fd1354, %fd1348;
	mul.f64 	%fd1356, %fd1353, 0d3FC70A3D80000000;
	sub.f64 	%fd1357, %fd1355, %fd1356;
	cvt.rn.f32.f64 	%f310, %fd1357;
	cvt.f64.f32 	%fd1358, %f310;
	add.f64 	%fd1359, %fd1358, %fd1358;
	sub.f64 	%fd1360, %fd1359, %fd1353;
	mul.f64 	%fd1361, %fd1358, 0d3FC70A3D80000000;
	sub.f64 	%fd1362, %fd1360, %fd1361;
	cvt.rn.f32.f64 	%f311, %fd1362;
	cvt.f64.f32 	%fd1363, %f311;
	add.f64 	%fd1364, %fd1363, %fd1363;
	sub.f64 	%fd1365, %fd1364, %fd1358;
	mul.f64 	%fd1366, %fd1363, 0d3FC70A3D80000000;
	sub.f64 	%fd1367, %fd1365, %fd1366;
	cvt.rn.f32.f64 	%f312, %fd1367;
	cvt.f64.f32 	%fd1368, %f312;
	add.f64 	%fd1369, %fd1368, %fd1368;
	sub.f64 	%fd1370, %fd1369, %fd1363;
	mul.f64 	%fd1371, %fd1368, 0d3FC70A3D80000000;
	sub.f64 	%fd1372, %fd1370, %fd1371;
	cvt.rn.f32.f64 	%f313, %fd1372;
	cvt.f64.f32 	%fd1373, %f313;
	add.f64 	%fd1374, %fd1373, %fd1373;
	sub.f64 	%fd1375, %fd1374, %fd1368;
	mul.f64 	%fd1376, %fd1373, 0d3FC70A3D80000000;
	sub.f64 	%fd1377, %fd1375, %fd1376;
	cvt.rn.f32.f64 	%f314, %fd1377;
	cvt.f64.f32 	%fd1378, %f314;
	add.f64 	%fd1379, %fd1378, %fd1378;
	sub.f64 	%fd1380, %fd1379, %fd1373;
	mul.f64 	%fd1381, %fd1378, 0d3FC70A3D80000000;
	sub.f64 	%fd1382, %fd1380, %fd1381;
	cvt.rn.f32.f64 	%f315, %fd1382;
	cvt.f64.f32 	%fd1383, %f315;
	add.f64 	%fd1384, %fd1383, %fd1383;
	sub.f64 	%fd1385, %fd1384, %fd1378;
	mul.f64 	%fd1386, %fd1383, 0d3FC70A3D80000000;
	sub.f64 	%fd1387, %fd1385, %fd1386;
	cvt.rn.f32.f64 	%f316, %fd1387;
	cvt.f64.f32 	%fd1388, %f316;
	add.f64 	%fd1389, %fd1388, %fd1388;
	sub.f64 	%fd1390, %fd1389, %fd1383;
	mul.f64 	%fd1391, %fd1388, 0d3FC70A3D80000000;
	sub.f64 	%fd1392, %fd1390, %fd1391;
	cvt.rn.f32.f64 	%f317, %fd1392;
	cvt.f64.f32 	%fd1393, %f317;
	add.f64 	%fd1394, %fd1393, %fd1393;
	sub.f64 	%fd1395, %fd1394, %fd1388;
	mul.f64 	%fd1396, %fd1393, 0d3FC70A3D80000000;
	sub.f64 	%fd1397, %fd1395, %fd1396;
	cvt.rn.f32.f64 	%f318, %fd1397;
	cvt.f64.f32 	%fd1398, %f318;
	add.f64 	%fd1399, %fd1398, %fd1398;
	sub.f64 	%fd1400, %fd1399, %fd1393;
	mul.f64 	%fd1401, %fd1398, 0d3FC70A3D80000000;
	sub.f64 	%fd1402, %fd1400, %fd1401;
	cvt.rn.f32.f64 	%f319, %fd1402;
	cvt.f64.f32 	%fd1403, %f319;
	add.f64 	%fd1404, %fd1403, %fd1403;
	sub.f64 	%fd1405, %fd1404, %fd1398;
	mul.f64 	%fd1406, %fd1403, 0d3FC70A3D80000000;
	sub.f64 	%fd1407, %fd1405, %fd1406;
	cvt.rn.f32.f64 	%f320, %fd1407;
	cvt.f64.f32 	%fd1408, %f320;
	add.f64 	%fd1409, %fd1408, %fd1408;
	sub.f64 	%fd1410, %fd1409, %fd1403;
	mul.f64 	%fd1411, %fd1408, 0d3FC70A3D80000000;
	sub.f64 	%fd1412, %fd1410, %fd1411;
	cvt.rn.f32.f64 	%f321, %fd1412;
	cvt.f64.f32 	%fd1413, %f321;
	add.f64 	%fd1414, %fd1413, %fd1413;
	sub.f64 	%fd1415, %fd1414, %fd1408;
	mul.f64 	%fd1416, %fd1413, 0d3FC70A3D80000000;
	sub.f64 	%fd1417, %fd1415, %fd1416;
	cvt.rn.f32.f64 	%f322, %fd1417;
	cvt.f64.f32 	%fd1418, %f322;
	add.f64 	%fd1419, %fd1418, %fd1418;
	sub.f64 	%fd1420, %fd1419, %fd1413;
	mul.f64 	%fd1421, %fd1418, 0d3FC70A3D80000000;
	sub.f64 	%fd1422, %fd1420, %fd1421;
	cvt.rn.f32.f64 	%f323, %fd1422;
	cvt.f64.f32 	%fd1423, %f323;
	add.f64 	%fd1424, %fd1423, %fd1423;
	sub.f64 	%fd1425, %fd1424, %fd1418;
	mul.f64 	%fd1426, %fd1423, 0d3FC70A3D80000000;
	sub.f64 	%fd1427, %fd1425, %fd1426;
	cvt.rn.f32.f64 	%f324, %fd1427;
	cvt.f64.f32 	%fd1428, %f324;
	add.f64 	%fd1429, %fd1428, %fd1428;
	sub.f64 	%fd1430, %fd1429, %fd1423;
	mul.f64 	%fd1431, %fd1428, 0d3FC70A3D80000000;
	sub.f64 	%fd1432, %fd1430, %fd1431;
	cvt.rn.f32.f64 	%f325, %fd1432;
	cvt.f64.f32 	%fd1433, %f325;
	add.f64 	%fd1434, %fd1433, %fd1433;
	sub.f64 	%fd1435, %fd1434, %fd1428;
	mul.f64 	%fd1436, %fd1433, 0d3FC70A3D80000000;
	sub.f64 	%fd1437, %fd1435, %fd1436;
	cvt.rn.f32.f64 	%f326, %fd1437;
	cvt.f64.f32 	%fd1438, %f326;
	add.f64 	%fd1439, %fd1438, %fd1438;
	sub.f64 	%fd1440, %fd1439, %fd1433;
	mul.f64 	%fd1441, %fd1438, 0d3FC70A3D80000000;
	sub.f64 	%fd1442, %fd1440, %fd1441;
	cvt.rn.f32.f64 	%f327, %fd1442;
	cvt.f64.f32 	%fd1443, %f327;
	add.f64 	%fd1444, %fd1443, %fd1443;
	sub.f64 	%fd1445, %fd1444, %fd1438;
	mul.f64 	%fd1446, %fd1443, 0d3FC70A3D80000000;
	sub.f64 	%fd1447, %fd1445, %fd1446;
	cvt.rn.f32.f64 	%f328, %fd1447;
	cvt.f64.f32 	%fd1448, %f328;
	add.f64 	%fd1449, %fd1448, %fd1448;
	sub.f64 	%fd1450, %fd1449, %fd1443;
	mul.f64 	%fd1451, %fd1448, 0d3FC70A3D80000000;
	sub.f64 	%fd1452, %fd1450, %fd1451;
	cvt.rn.f32.f64 	%f329, %fd1452;
	cvt.f64.f32 	%fd1453, %f329;
	add.f64 	%fd1454, %fd1453, %fd1453;
	sub.f64 	%fd1455, %fd1454, %fd1448;
	mul.f64 	%fd1456, %fd1453, 0d3FC70A3D80000000;
	sub.f64 	%fd1457, %fd1455, %fd1456;
	cvt.rn.f32.f64 	%f330, %fd1457;
	cvt.f64.f32 	%fd1458, %f330;
	add.f64 	%fd1459, %fd1458, %fd1458;
	sub.f64 	%fd1460, %fd1459, %fd1453;
	mul.f64 	%fd1461, %fd1458, 0d3FC70A3D80000000;
	sub.f64 	%fd1462, %fd1460, %fd1461;
	cvt.rn.f32.f64 	%f331, %fd1462;
	cvt.f64.f32 	%fd1463, %f331;
	add.f64 	%fd1464, %fd1463, %fd1463;
	sub.f64 	%fd1465, %fd1464, %fd1458;
	mul.f64 	%fd1466, %fd1463, 0d3FC70A3D80000000;
	sub.f64 	%fd1467, %fd1465, %fd1466;
	cvt.rn.f32.f64 	%f332, %fd1467;
	cvt.f64.f32 	%fd1468, %f332;
	add.f64 	%fd1469, %fd1468, %fd1468;
	sub.f64 	%fd1470, %fd1469, %fd1463;
	mul.f64 	%fd1471, %fd1468, 0d3FC70A3D80000000;
	sub.f64 	%fd1472, %fd1470, %fd1471;
	cvt.rn.f32.f64 	%f333, %fd1472;
	cvt.f64.f32 	%fd1473, %f333;
	add.f64 	%fd1474, %fd1473, %fd1473;
	sub.f64 	%fd1475, %fd1474, %fd1468;
	mul.f64 	%fd1476, %fd1473, 0d3FC70A3D80000000;
	sub.f64 	%fd1477, %fd1475, %fd1476;
	cvt.rn.f32.f64 	%f334, %fd1477;
	cvt.f64.f32 	%fd1478, %f334;
	add.f64 	%fd1479, %fd1478, %fd1478;
	sub.f64 	%fd1480, %fd1479, %fd1473;
	mul.f64 	%fd1481, %fd1478, 0d3FC70A3D80000000;
	sub.f64 	%fd1482, %fd1480, %fd1481;
	cvt.rn.f32.f64 	%f335, %fd1482;
	cvt.f64.f32 	%fd1483, %f335;
	add.f64 	%fd1484, %fd1483, %fd1483;
	sub.f64 	%fd1485, %fd1484, %fd1478;
	mul.f64 	%fd1486, %fd1483, 0d3FC70A3D80000000;
	sub.f64 	%fd1487, %fd1485, %fd1486;
	cvt.rn.f32.f64 	%f336, %fd1487;
	cvt.f64.f32 	%fd1488, %f336;
	add.f64 	%fd1489, %fd1488, %fd1488;
	sub.f64 	%fd1490, %fd1489, %fd1483;
	mul.f64 	%fd1491, %fd1488, 0d3FC70A3D80000000;
	sub.f64 	%fd1492, %fd1490, %fd1491;
	cvt.rn.f32.f64 	%f337, %fd1492;
	cvt.f64.f32 	%fd1493, %f337;
	add.f64 	%fd1494, %fd1493, %fd1493;
	sub.f64 	%fd1495, %fd1494, %fd1488;
	mul.f64 	%fd1496, %fd1493, 0d3FC70A3D80000000;
	sub.f64 	%fd1497, %fd1495, %fd1496;
	cvt.rn.f32.f64 	%f338, %fd1497;
	cvt.f64.f32 	%fd1498, %f338;
	add.f64 	%fd1499, %fd1498, %fd1498;
	sub.f64 	%fd1500, %fd1499, %fd1493;
	mul.f64 	%fd1501, %fd1498, 0d3FC70A3D80000000;
	sub.f64 	%fd1502, %fd1500, %fd1501;
	cvt.rn.f32.f64 	%f339, %fd1502;
	cvt.f64.f32 	%fd1503, %f339;
	add.f64 	%fd1504, %fd1503, %fd1503;
	sub.f64 	%fd1505, %fd1504, %fd1498;
	mul.f64 	%fd1506, %fd1503, 0d3FC70A3D80000000;
	sub.f64 	%fd1507, %fd1505, %fd1506;
	cvt.rn.f32.f64 	%f340, %fd1507;
	cvt.f64.f32 	%fd1508, %f340;
	add.f64 	%fd1509, %fd1508, %fd1508;
	sub.f64 	%fd1510, %fd1509, %fd1503;
	mul.f64 	%fd1511, %fd1508, 0d3FC70A3D80000000;
	sub.f64 	%fd1512, %fd1510, %fd1511;
	cvt.rn.f32.f64 	%f341, %fd1512;
	cvt.f64.f32 	%fd1513, %f341;
	add.f64 	%fd1514, %fd1513, %fd1513;
	sub.f64 	%fd1515, %fd1514, %fd1508;
	mul.f64 	%fd1516, %fd1513, 0d3FC70A3D80000000;
	sub.f64 	%fd1517, %fd1515, %fd1516;
	cvt.rn.f32.f64 	%f342, %fd1517;
	cvt.f64.f32 	%fd1518, %f342;
	add.f64 	%fd1519, %fd1518, %fd1518;
	sub.f64 	%fd1520, %fd1519, %fd1513;
	mul.f64 	%fd1521, %fd1518, 0d3FC70A3D80000000;
	sub.f64 	%fd1522, %fd1520, %fd1521;
	cvt.rn.f32.f64 	%f343, %fd1522;
	cvt.f64.f32 	%fd1523, %f343;
	add.f64 	%fd1524, %fd1523, %fd1523;
	sub.f64 	%fd1525, %fd1524, %fd1518;
	mul.f64 	%fd1526, %fd1523, 0d3FC70A3D80000000;
	sub.f64 	%fd1527, %fd1525, %fd1526;
	cvt.rn.f32.f64 	%f344, %fd1527;
	cvt.f64.f32 	%fd1528, %f344;
	add.f64 	%fd1529, %fd1528, %fd1528;
	sub.f64 	%fd1530, %fd1529, %fd1523;
	mul.f64 	%fd1531, %fd1528, 0d3FC70A3D80000000;
	sub.f64 	%fd1532, %fd1530, %fd1531;
	cvt.rn.f32.f64 	%f345, %fd1532;
	cvt.f64.f32 	%fd1533, %f345;
	add.f64 	%fd1534, %fd1533, %fd1533;
	sub.f64 	%fd1535, %fd1534, %fd1528;
	mul.f64 	%fd1536, %fd1533, 0d3FC70A3D80000000;
	sub.f64 	%fd1537, %fd1535, %fd1536;
	cvt.rn.f32.f64 	%f346, %fd1537;
	cvt.f64.f32 	%fd1538, %f346;
	add.f64 	%fd1539, %fd1538, %fd1538;
	sub.f64 	%fd1540, %fd1539, %fd1533;
	mul.f64 	%fd1541, %fd1538, 0d3FC70A3D80000000;
	sub.f64 	%fd1542, %fd1540, %fd1541;
	cvt.rn.f32.f64 	%f347, %fd1542;
	cvt.f64.f32 	%fd1543, %f347;
	add.f64 	%fd1544, %fd1543, %fd1543;
	sub.f64 	%fd1545, %fd1544, %fd1538;
	mul.f64 	%fd1546, %fd1543, 0d3FC70A3D80000000;
	sub.f64 	%fd1547, %fd1545, %fd1546;
	cvt.rn.f32.f64 	%f348, %fd1547;
	cvt.f64.f32 	%fd1548, %f348;
	add.f64 	%fd1549, %fd1548, %fd1548;
	sub.f64 	%fd1550, %fd1549, %fd1543;
	mul.f64 	%fd1551, %fd1548, 0d3FC70A3D80000000;
	sub.f64 	%fd1552, %fd1550, %fd1551;
	cvt.rn.f32.f64 	%f349, %fd1552;
	cvt.f64.f32 	%fd1553, %f349;
	add.f64 	%fd1554, %fd1553, %fd1553;
	sub.f64 	%fd1555, %fd1554, %fd1548;
	mul.f64 	%fd1556, %fd1553, 0d3FC70A3D80000000;
	sub.f64 	%fd1557, %fd1555, %fd1556;
	cvt.rn.f32.f64 	%f350, %fd1557;
	cvt.f64.f32 	%fd1558, %f350;
	add.f64 	%fd1559, %fd1558, %fd1558;
	sub.f64 	%fd1560, %fd1559, %fd1553;
	mul.f64 	%fd1561, %fd1558, 0d3FC70A3D80000000;
	sub.f64 	%fd1562, %fd1560, %fd1561;
	cvt.rn.f32.f64 	%f351, %fd1562;
	cvt.f64.f32 	%fd1563, %f351;
	add.f64 	%fd1564, %fd1563, %fd1563;
	sub.f64 	%fd1565, %fd1564, %fd1558;
	mul.f64 	%fd1566, %fd1563, 0d3FC70A3D80000000;
	sub.f64 	%fd1567, %fd1565, %fd1566;
	cvt.rn.f32.f64 	%f352, %fd1567;
	cvt.f64.f32 	%fd1568, %f352;
	add.f64 	%fd1569, %fd1568, %fd1568;
	sub.f64 	%fd1570, %fd1569, %fd1563;
	mul.f64 	%fd1571, %fd1568, 0d3FC70A3D80000000;
	sub.f64 	%fd1572, %fd1570, %fd1571;
	cvt.rn.f32.f64 	%f353, %fd1572;
	cvt.f64.f32 	%fd1573, %f353;
	add.f64 	%fd1574, %fd1573, %fd1573;
	sub.f64 	%fd1575, %fd1574, %fd1568;
	mul.f64 	%fd1576, %fd1573, 0d3FC70A3D80000000;
	sub.f64 	%fd1577, %fd1575, %fd1576;
	cvt.rn.f32.f64 	%f354, %fd1577;
	cvt.f64.f32 	%fd1578, %f354;
	add.f64 	%fd1579, %fd1578, %fd1578;
	sub.f64 	%fd1580, %fd1579, %fd1573;
	mul.f64 	%fd1581, %fd1578, 0d3FC70A3D80000000;
	sub.f64 	%fd1582, %fd1580, %fd1581;
	cvt.rn.f32.f64 	%f355, %fd1582;
	cvt.f64.f32 	%fd1583, %f355;
	add.f64 	%fd1584, %fd1583, %fd1583;
	sub.f64 	%fd1585, %fd1584, %fd1578;
	mul.f64 	%fd1586, %fd1583, 0d3FC70A3D80000000;
	sub.f64 	%fd1587, %fd1585, %fd1586;
	cvt.rn.f32.f64 	%f356, %fd1587;
	cvt.f64.f32 	%fd1588, %f356;
	add.f64 	%fd1589, %fd1588, %fd1588;
	sub.f64 	%fd1590, %fd1589, %fd1583;
	mul.f64 	%fd1591, %fd1588, 0d3FC70A3D80000000;
	sub.f64 	%fd1592, %fd1590, %fd1591;
	cvt.rn.f32.f64 	%f357, %fd1592;
	cvt.f64.f32 	%fd1593, %f357;
	add.f64 	%fd1594, %fd1593, %fd1593;
	sub.f64 	%fd1595, %fd1594, %fd1588;
	mul.f64 	%fd1596, %fd1593, 0d3FC70A3D80000000;
	sub.f64 	%fd1597, %fd1595, %fd1596;
	cvt.rn.f32.f64 	%f358, %fd1597;
	cvt.f64.f32 	%fd1598, %f358;
	add.f64 	%fd1599, %fd1598, %fd1598;
	sub.f64 	%fd1600, %fd1599, %fd1593;
	mul.f64 	%fd1601, %fd1598, 0d3FC70A3D80000000;
	sub.f64 	%fd1602, %fd1600, %fd1601;
	cvt.rn.f32.f64 	%f359, %fd1602;
	cvt.f64.f32 	%fd1603, %f359;
	add.f64 	%fd1604, %fd1603, %fd1603;
	sub.f64 	%fd1605, %fd1604, %fd1598;
	mul.f64 	%fd1606, %fd1603, 0d3FC70A3D80000000;
	sub.f64 	%fd1607, %fd1605, %fd1606;
	cvt.rn.f32.f64 	%f360, %fd1607;
	cvt.f64.f32 	%fd1608, %f360;
	add.f64 	%fd1609, %fd1608, %fd1608;
	sub.f64 	%fd1610, %fd1609, %fd1603;
	mul.f64 	%fd1611, %fd1608, 0d3FC70A3D80000000;
	sub.f64 	%fd1612, %fd1610, %fd1611;
	cvt.rn.f32.f64 	%f361, %fd1612;
	cvt.f64.f32 	%fd1613, %f361;
	add.f64 	%fd1614, %fd1613, %fd1613;
	sub.f64 	%fd1615, %fd1614, %fd1608;
	mul.f64 	%fd1616, %fd1613, 0d3FC70A3D80000000;
	sub.f64 	%fd1617, %fd1615, %fd1616;
	cvt.rn.f32.f64 	%f362, %fd1617;
	cvt.f64.f32 	%fd1618, %f362;
	add.f64 	%fd1619, %fd1618, %fd1618;
	sub.f64 	%fd1620, %fd1619, %fd1613;
	mul.f64 	%fd1621, %fd1618, 0d3FC70A3D80000000;
	sub.f64 	%fd1622, %fd1620, %fd1621;
	cvt.rn.f32.f64 	%f363, %fd1622;
	cvt.f64.f32 	%fd1623, %f363;
	add.f64 	%fd1624, %fd1623, %fd1623;
	sub.f64 	%fd1625, %fd1624, %fd1618;
	mul.f64 	%fd1626, %fd1623, 0d3FC70A3D80000000;
	sub.f64 	%fd1627, %fd1625, %fd1626;
	cvt.rn.f32.f64 	%f364, %fd1627;
	cvt.f64.f32 	%fd1628, %f364;
	add.f64 	%fd1629, %fd1628, %fd1628;
	sub.f64 	%fd1630, %fd1629, %fd1623;
	mul.f64 	%fd1631, %fd1628, 0d3FC70A3D80000000;
	sub.f64 	%fd1632, %fd1630, %fd1631;
	cvt.rn.f32.f64 	%f365, %fd1632;
	cvt.f64.f32 	%fd1633, %f365;
	add.f64 	%fd1634, %fd1633, %fd1633;
	sub.f64 	%fd1635, %fd1634, %fd1628;
	mul.f64 	%fd1636, %fd1633, 0d3FC70A3D80000000;
	sub.f64 	%fd1637, %fd1635, %fd1636;
	cvt.rn.f32.f64 	%f366, %fd1637;
	cvt.f64.f32 	%fd1638, %f366;
	add.f64 	%fd1639, %fd1638, %fd1638;
	sub.f64 	%fd1640, %fd1639, %fd1633;
	mul.f64 	%fd1641, %fd1638, 0d3FC70A3D80000000;
	sub.f64 	%fd1642, %fd1640, %fd1641;
	cvt.rn.f32.f64 	%f367, %fd1642;
	cvt.f64.f32 	%fd1643, %f367;
	add.f64 	%fd1644, %fd1643, %fd1643;
	sub.f64 	%fd1645, %fd1644, %fd1638;
	mul.f64 	%fd1646, %fd1643, 0d3FC70A3D80000000;
	sub.f64 	%fd1647, %fd1645, %fd1646;
	cvt.rn.f32.f64 	%f368, %fd1647;
	cvt.f64.f32 	%fd1648, %f368;
	add.f64 	%fd1649, %fd1648, %fd1648;
	sub.f64 	%fd1650, %fd1649, %fd1643;
	mul.f64 	%fd1651, %fd1648, 0d3FC70A3D80000000;
	sub.f64 	%fd1652, %fd1650, %fd1651;
	cvt.rn.f32.f64 	%f369, %fd1652;
	cvt.f64.f32 	%fd1653, %f369;
	add.f64 	%fd1654, %fd1653, %fd1653;
	sub.f64 	%fd1655, %fd1654, %fd1648;
	mul.f64 	%fd1656, %fd1653, 0d3FC70A3D80000000;
	sub.f64 	%fd1657, %fd1655, %fd1656;
	cvt.rn.f32.f64 	%f370, %fd1657;
	cvt.f64.f32 	%fd1658, %f370;
	add.f64 	%fd1659, %fd1658, %fd1658;
	sub.f64 	%fd1660, %fd1659, %fd1653;
	mul.f64 	%fd1661, %fd1658, 0d3FC70A3D80000000;
	sub.f64 	%fd1662, %fd1660, %fd1661;
	cvt.rn.f32.f64 	%f371, %fd1662;
	cvt.f64.f32 	%fd1663, %f371;
	add.f64 	%fd1664, %fd1663, %fd1663;
	sub.f64 	%fd1665, %fd1664, %fd1658;
	mul.f64 	%fd1666, %fd1663, 0d3FC70A3D80000000;
	sub.f64 	%fd1667, %fd1665, %fd1666;
	cvt.rn.f32.f64 	%f372, %fd1667;
	cvt.f64.f32 	%fd1668, %f372;
	add.f64 	%fd1669, %fd1668, %fd1668;
	sub.f64 	%fd1670, %fd1669, %fd1663;
	mul.f64 	%fd1671, %fd1668, 0d3FC70A3D80000000;
	sub.f64 	%fd1672, %fd1670, %fd1671;
	cvt.rn.f32.f64 	%f373, %fd1672;
	cvt.f64.f32 	%fd1673, %f373;
	add.f64 	%fd1674, %fd1673, %fd1673;
	sub.f64 	%fd1675, %fd1674, %fd1668;
	mul.f64 	%fd1676, %fd1673, 0d3FC70A3D80000000;
	sub.f64 	%fd1677, %fd1675, %fd1676;
	cvt.rn.f32.f64 	%f374, %fd1677;
	cvt.f64.f32 	%fd1678, %f374;
	add.f64 	%fd1679, %fd1678, %fd1678;
	sub.f64 	%fd1680, %fd1679, %fd1673;
	mul.f64 	%fd1681, %fd1678, 0d3FC70A3D80000000;
	sub.f64 	%fd1682, %fd1680, %fd1681;
	cvt.rn.f32.f64 	%f375, %fd1682;
	cvt.f64.f32 	%fd1683, %f375;
	add.f64 	%fd1684, %fd1683, %fd1683;
	sub.f64 	%fd1685, %fd1684, %fd1678;
	mul.f64 	%fd1686, %fd1683, 0d3FC70A3D80000000;
	sub.f64 	%fd1687, %fd1685, %fd1686;
	cvt.rn.f32.f64 	%f376, %fd1687;
	cvt.f64.f32 	%fd1688, %f376;
	add.f64 	%fd1689, %fd1688, %fd1688;
	sub.f64 	%fd1690, %fd1689, %fd1683;
	mul.f64 	%fd1691, %fd1688, 0d3FC70A3D80000000;
	sub.f64 	%fd1692, %fd1690, %fd1691;
	cvt.rn.f32.f64 	%f377, %fd1692;
	cvt.f64.f32 	%fd1693, %f377;
	add.f64 	%fd1694, %fd1693, %fd1693;
	sub.f64 	%fd1695, %fd1694, %fd1688;
	mul.f64 	%fd1696, %fd1693, 0d3FC70A3D80000000;
	sub.f64 	%fd1697, %fd1695, %fd1696;
	cvt.rn.f32.f64 	%f378, %fd1697;
	cvt.f64.f32 	%fd1698, %f378;
	add.f64 	%fd1699, %fd1698, %fd1698;
	sub.f64 	%fd1700, %fd1699, %fd1693;
	mul.f64 	%fd1701, %fd1698, 0d3FC70A3D80000000;
	sub.f64 	%fd1702, %fd1700, %fd1701;
	cvt.rn.f32.f64 	%f379, %fd1702;
	cvt.f64.f32 	%fd1703, %f379;
	add.f64 	%fd1704, %fd1703, %fd1703;
	sub.f64 	%fd1705, %fd1704, %fd1698;
	mul.f64 	%fd1706, %fd1703, 0d3FC70A3D80000000;
	sub.f64 	%fd1707, %fd1705, %fd1706;
	cvt.rn.f32.f64 	%f380, %fd1707;
	cvt.f64.f32 	%fd1708, %f380;
	add.f64 	%fd1709, %fd1708, %fd1708;
	sub.f64 	%fd1710, %fd1709, %fd1703;
	mul.f64 	%fd1711, %fd1708, 0d3FC70A3D80000000;
	sub.f64 	%fd1712, %fd1710, %fd1711;
	cvt.rn.f32.f64 	%f381, %fd1712;
	cvt.f64.f32 	%fd1713, %f381;
	add.f64 	%fd1714, %fd1713, %fd1713;
	sub.f64 	%fd1715, %fd1714, %fd1708;
	mul.f64 	%fd1716, %fd1713, 0d3FC70A3D80000000;
	sub.f64 	%fd1717, %fd1715, %fd1716;
	cvt.rn.f32.f64 	%f382, %fd1717;
	cvt.f64.f32 	%fd1718, %f382;
	add.f64 	%fd1719, %fd1718, %fd1718;
	sub.f64 	%fd1720, %fd1719, %fd1713;
	mul.f64 	%fd1721, %fd1718, 0d3FC70A3D80000000;
	sub.f64 	%fd1722, %fd1720, %fd1721;
	cvt.rn.f32.f64 	%f383, %fd1722;
	cvt.f64.f32 	%fd1723, %f383;
	add.f64 	%fd1724, %fd1723, %fd1723;
	sub.f64 	%fd1725, %fd1724, %fd1718;
	mul.f64 	%fd1726, %fd1723, 0d3FC70A3D80000000;
	sub.f64 	%fd1727, %fd1725, %fd1726;
	cvt.rn.f32.f64 	%f384, %fd1727;
	cvt.f64.f32 	%fd1728, %f384;
	add.f64 	%fd1729, %fd1728, %fd1728;
	sub.f64 	%fd1730, %fd1729, %fd1723;
	mul.f64 	%fd1731, %fd1728, 0d3FC70A3D80000000;
	sub.f64 	%fd1732, %fd1730, %fd1731;
	cvt.rn.f32.f64 	%f385, %fd1732;
	cvt.f64.f32 	%fd1733, %f385;
	add.f64 	%fd1734, %fd1733, %fd1733;
	sub.f64 	%fd1735, %fd1734, %fd1728;
	mul.f64 	%fd1736, %fd1733, 0d3FC70A3D80000000;
	sub.f64 	%fd1737, %fd1735, %fd1736;
	cvt.rn.f32.f64 	%f386, %fd1737;
	cvt.f64.f32 	%fd1738, %f386;
	add.f64 	%fd1739, %fd1738, %fd1738;
	sub.f64 	%fd1740, %fd1739, %fd1733;
	mul.f64 	%fd1741, %fd1738, 0d3FC70A3D80000000;
	sub.f64 	%fd1742, %fd1740, %fd1741;
	cvt.rn.f32.f64 	%f387, %fd1742;
	cvt.f64.f32 	%fd1743, %f387;
	add.f64 	%fd1744, %fd1743, %fd1743;
	sub.f64 	%fd1745, %fd1744, %fd1738;
	mul.f64 	%fd1746, %fd1743, 0d3FC70A3D80000000;
	sub.f64 	%fd1747, %fd1745, %fd1746;
	cvt.rn.f32.f64 	%f388, %fd1747;
	cvt.f64.f32 	%fd1748, %f388;
	add.f64 	%fd1749, %fd1748, %fd1748;
	sub.f64 	%fd1750, %fd1749, %fd1743;
	mul.f64 	%fd1751, %fd1748, 0d3FC70A3D80000000;
	sub.f64 	%fd1752, %fd1750, %fd1751;
	cvt.rn.f32.f64 	%f389, %fd1752;
	cvt.f64.f32 	%fd1753, %f389;
	add.f64 	%fd1754, %fd1753, %fd1753;
	sub.f64 	%fd1755, %fd1754, %fd1748;
	mul.f64 	%fd1756, %fd1753, 0d3FC70A3D80000000;
	sub.f64 	%fd1757, %fd1755, %fd1756;
	cvt.rn.f32.f64 	%f390, %fd1757;
	cvt.f64.f32 	%fd1758, %f390;
	add.f64 	%fd1759, %fd1758, %fd1758;
	sub.f64 	%fd1760, %fd1759, %fd1753;
	mul.f64 	%fd1761, %fd1758, 0d3FC70A3D80000000;
	sub.f64 	%fd1762, %fd1760, %fd1761;
	cvt.rn.f32.f64 	%f391, %fd1762;
	cvt.f64.f32 	%fd1763, %f391;
	add.f64 	%fd1764, %fd1763, %fd1763;
	sub.f64 	%fd1765, %fd1764, %fd1758;
	mul.f64 	%fd1766, %fd1763, 0d3FC70A3D80000000;
	sub.f64 	%fd1767, %fd1765, %fd1766;
	cvt.rn.f32.f64 	%f392, %fd1767;
	cvt.f64.f32 	%fd1768, %f392;
	add.f64 	%fd1769, %fd1768, %fd1768;
	sub.f64 	%fd1770, %fd1769, %fd1763;
	mul.f64 	%fd1771, %fd1768, 0d3FC70A3D80000000;
	sub.f64 	%fd1772, %fd1770, %fd1771;
	cvt.rn.f32.f64 	%f393, %fd1772;
	cvt.f64.f32 	%fd1773, %f393;
	add.f64 	%fd1774, %fd1773, %fd1773;
	sub.f64 	%fd1775, %fd1774, %fd1768;
	mul.f64 	%fd1776, %fd1773, 0d3FC70A3D80000000;
	sub.f64 	%fd1777, %fd1775, %fd1776;
	cvt.rn.f32.f64 	%f394, %fd1777;
	cvt.f64.f32 	%fd1778, %f394;
	add.f64 	%fd1779, %fd1778, %fd1778;
	sub.f64 	%fd1780, %fd1779, %fd1773;
	mul.f64 	%fd1781, %fd1778, 0d3FC70A3D80000000;
	sub.f64 	%fd1782, %fd1780, %fd1781;
	cvt.rn.f32.f64 	%f395, %fd1782;
	cvt.f64.f32 	%fd1783, %f395;
	add.f64 	%fd1784, %fd1783, %fd1783;
	sub.f64 	%fd1785, %fd1784, %fd1778;
	mul.f64 	%fd1786, %fd1783, 0d3FC70A3D80000000;
	sub.f64 	%fd1787, %fd1785, %fd1786;
	cvt.rn.f32.f64 	%f396, %fd1787;
	cvt.f64.f32 	%fd1788, %f396;
	add.f64 	%fd1789, %fd1788, %fd1788;
	sub.f64 	%fd1790, %fd1789, %fd1783;
	mul.f64 	%fd1791, %fd1788, 0d3FC70A3D80000000;
	sub.f64 	%fd1792, %fd1790, %fd1791;
	cvt.rn.f32.f64 	%f397, %fd1792;
	cvt.f64.f32 	%fd1793, %f397;
	add.f64 	%fd1794, %fd1793, %fd1793;
	sub.f64 	%fd1795, %fd1794, %fd1788;
	mul.f64 	%fd1796, %fd1793, 0d3FC70A3D80000000;
	sub.f64 	%fd1797, %fd1795, %fd1796;
	cvt.rn.f32.f64 	%f398, %fd1797;
	cvt.f64.f32 	%fd1798, %f398;
	add.f64 	%fd1799, %fd1798, %fd1798;
	sub.f64 	%fd1800, %fd1799, %fd1793;
	mul.f64 	%fd1801, %fd1798, 0d3FC70A3D80000000;
	sub.f64 	%fd1802, %fd1800, %fd1801;
	cvt.rn.f32.f64 	%f399, %fd1802;
	cvt.f64.f32 	%fd1803, %f399;
	add.f64 	%fd1804, %fd1803, %fd1803;
	sub.f64 	%fd1805, %fd1804, %fd1798;
	mul.f64 	%fd1806, %fd1803, 0d3FC70A3D80000000;
	sub.f64 	%fd1807, %fd1805, %fd1806;
	cvt.rn.f32.f64 	%f400, %fd1807;
	cvt.f64.f32 	%fd1808, %f400;
	add.f64 	%fd1809, %fd1808, %fd1808;
	sub.f64 	%fd1810, %fd1809, %fd1803;
	mul.f64 	%fd1811, %fd1808, 0d3FC70A3D80000000;
	sub.f64 	%fd1812, %fd1810, %fd1811;
	cvt.rn.f32.f64 	%f401, %fd1812;
	cvt.f64.f32 	%fd1813, %f401;
	add.f64 	%fd1814, %fd1813, %fd1813;
	sub.f64 	%fd1815, %fd1814, %fd1808;
	mul.f64 	%fd1816, %fd1813, 0d3FC70A3D80000000;
	sub.f64 	%fd1817, %fd1815, %fd1816;
	cvt.rn.f32.f64 	%f402, %fd1817;
	cvt.f64.f32 	%fd1818, %f402;
	add.f64 	%fd1819, %fd1818, %fd1818;
	sub.f64 	%fd1820, %fd1819, %fd1813;
	mul.f64 	%fd1821, %fd1818, 0d3FC70A3D80000000;
	sub.f64 	%fd1822, %fd1820, %fd1821;
	cvt.rn.f32.f64 	%f403, %fd1822;
	cvt.f64.f32 	%fd1823, %f403;
	add.f64 	%fd1824, %fd1823, %fd1823;
	sub.f64 	%fd1825, %fd1824, %fd1818;
	mul.f64 	%fd1826, %fd1823, 0d3FC70A3D80000000;
	sub.f64 	%fd1827, %fd1825, %fd1826;
	cvt.rn.f32.f64 	%f404, %fd1827;
	cvt.f64.f32 	%fd1828, %f404;
	add.f64 	%fd1829, %fd1828, %fd1828;
	sub.f64 	%fd1830, %fd1829, %fd1823;
	mul.f64 	%fd1831, %fd1828, 0d3FC70A3D80000000;
	sub.f64 	%fd1832, %fd1830, %fd1831;
	cvt.rn.f32.f64 	%f405, %fd1832;
	cvt.f64.f32 	%fd1833, %f405;
	add.f64 	%fd1834, %fd1833, %fd1833;
	sub.f64 	%fd1835, %fd1834, %fd1828;
	mul.f64 	%fd1836, %fd1833, 0d3FC70A3D80000000;
	sub.f64 	%fd1837, %fd1835, %fd1836;
	cvt.rn.f32.f64 	%f406, %fd1837;
	cvt.f64.f32 	%fd1838, %f406;
	add.f64 	%fd1839, %fd1838, %fd1838;
	sub.f64 	%fd1840, %fd1839, %fd1833;
	mul.f64 	%fd1841, %fd1838, 0d3FC70A3D80000000;
	sub.f64 	%fd1842, %fd1840, %fd1841;
	cvt.rn.f32.f64 	%f407, %fd1842;
	cvt.f64.f32 	%fd1843, %f407;
	add.f64 	%fd1844, %fd1843, %fd1843;
	sub.f64 	%fd1845, %fd1844, %fd1838;
	mul.f64 	%fd1846, %fd1843, 0d3FC70A3D80000000;
	sub.f64 	%fd1847, %fd1845, %fd1846;
	cvt.rn.f32.f64 	%f408, %fd1847;
	cvt.f64.f32 	%fd1848, %f408;
	add.f64 	%fd1849, %fd1848, %fd1848;
	sub.f64 	%fd1850, %fd1849, %fd1843;
	mul.f64 	%fd1851, %fd1848, 0d3FC70A3D80000000;
	sub.f64 	%fd1852, %fd1850, %fd1851;
	cvt.rn.f32.f64 	%f409, %fd1852;
	cvt.f64.f32 	%fd1853, %f409;
	add.f64 	%fd1854, %fd1853, %fd1853;
	sub.f64 	%fd1855, %fd1854, %fd1848;
	mul.f64 	%fd1856, %fd1853, 0d3FC70A3D80000000;
	sub.f64 	%fd1857, %fd1855, %fd1856;
	cvt.rn.f32.f64 	%f410, %fd1857;
	cvt.f64.f32 	%fd1858, %f410;
	add.f64 	%fd1859, %fd1858, %fd1858;
	sub.f64 	%fd1860, %fd1859, %fd1853;
	mul.f64 	%fd1861, %fd1858, 0d3FC70A3D80000000;
	sub.f64 	%fd1862, %fd1860, %fd1861;
	cvt.rn.f32.f64 	%f411, %fd1862;
	cvt.f64.f32 	%fd1863, %f411;
	add.f64 	%fd1864, %fd1863, %fd1863;
	sub.f64 	%fd1865, %fd1864, %fd1858;
	mul.f64 	%fd1866, %fd1863, 0d3FC70A3D80000000;
	sub.f64 	%fd1867, %fd1865, %fd1866;
	cvt.rn.f32.f64 	%f412, %fd1867;
	cvt.f64.f32 	%fd1868, %f412;
	add.f64 	%fd1869, %fd1868, %fd1868;
	sub.f64 	%fd1870, %fd1869, %fd1863;
	mul.f64 	%fd1871, %fd1868, 0d3FC70A3D80000000;
	sub.f64 	%fd1872, %fd1870, %fd1871;
	cvt.rn.f32.f64 	%f413, %fd1872;
	cvt.f64.f32 	%fd1873, %f413;
	add.f64 	%fd1874, %fd1873, %fd1873;
	sub.f64 	%fd1875, %fd1874, %fd1868;
	mul.f64 	%fd1876, %fd1873, 0d3FC70A3D80000000;
	sub.f64 	%fd1877, %fd1875, %fd1876;
	cvt.rn.f32.f64 	%f414, %fd1877;
	cvt.f64.f32 	%fd1878, %f414;
	add.f64 	%fd1879, %fd1878, %fd1878;
	sub.f64 	%fd1880, %fd1879, %fd1873;
	mul.f64 	%fd1881, %fd1878, 0d3FC70A3D80000000;
	sub.f64 	%fd1882, %fd1880, %fd1881;
	cvt.rn.f32.f64 	%f415, %fd1882;
	cvt.f64.f32 	%fd1883, %f415;
	add.f64 	%fd1884, %fd1883, %fd1883;
	sub.f64 	%fd1885, %fd1884, %fd1878;
	mul.f64 	%fd1886, %fd1883, 0d3FC70A3D80000000;
	sub.f64 	%fd1887, %fd1885, %fd1886;
	cvt.rn.f32.f64 	%f416, %fd1887;
	cvt.f64.f32 	%fd1888, %f416;
	add.f64 	%fd1889, %fd1888, %fd1888;
	sub.f64 	%fd1890, %fd1889, %fd1883;
	mul.f64 	%fd1891, %fd1888, 0d3FC70A3D80000000;
	sub.f64 	%fd1892, %fd1890, %fd1891;
	cvt.rn.f32.f64 	%f417, %fd1892;
	cvt.f64.f32 	%fd1893, %f417;
	add.f64 	%fd1894, %fd1893, %fd1893;
	sub.f64 	%fd1895, %fd1894, %fd1888;
	mul.f64 	%fd1896, %fd1893, 0d3FC70A3D80000000;
	sub.f64 	%fd1897, %fd1895, %fd1896;
	cvt.rn.f32.f64 	%f418, %fd1897;
	cvt.f64.f32 	%fd1898, %f418;
	add.f64 	%fd1899, %fd1898, %fd1898;
	sub.f64 	%fd1900, %fd1899, %fd1893;
	mul.f64 	%fd1901, %fd1898, 0d3FC70A3D80000000;
	sub.f64 	%fd1902, %fd1900, %fd1901;
	cvt.rn.f32.f64 	%f419, %fd1902;
	cvt.f64.f32 	%fd1903, %f419;
	add.f64 	%fd1904, %fd1903, %fd1903;
	sub.f64 	%fd1905, %fd1904, %fd1898;
	mul.f64 	%fd1906, %fd1903, 0d3FC70A3D80000000;
	sub.f64 	%fd1907, %fd1905, %fd1906;
	cvt.rn.f32.f64 	%f420, %fd1907;
	cvt.f64.f32 	%fd1908, %f420;
	add.f64 	%fd1909, %fd1908, %fd1908;
	sub.f64 	%fd1910, %fd1909, %fd1903;
	mul.f64 	%fd1911, %fd1908, 0d3FC70A3D80000000;
	sub.f64 	%fd1912, %fd1910, %fd1911;
	cvt.rn.f32.f64 	%f421, %fd1912;
	cvt.f64.f32 	%fd1913, %f421;
	add.f64 	%fd1914, %fd1913, %fd1913;
	sub.f64 	%fd1915, %fd1914, %fd1908;
	mul.f64 	%fd1916, %fd1913, 0d3FC70A3D80000000;
	sub.f64 	%fd1917, %fd1915, %fd1916;
	cvt.rn.f32.f64 	%f422, %fd1917;
	cvt.f64.f32 	%fd1918, %f422;
	add.f64 	%fd1919, %fd1918, %fd1918;
	sub.f64 	%fd1920, %fd1919, %fd1913;
	mul.f64 	%fd1921, %fd1918, 0d3FC70A3D80000000;
	sub.f64 	%fd1922, %fd1920, %fd1921;
	cvt.rn.f32.f64 	%f423, %fd1922;
	cvt.f64.f32 	%fd1923, %f423;
	add.f64 	%fd1924, %fd1923, %fd1923;
	sub.f64 	%fd1925, %fd1924, %fd1918;
	mul.f64 	%fd1926, %fd1923, 0d3FC70A3D80000000;
	sub.f64 	%fd1927, %fd1925, %fd1926;
	cvt.rn.f32.f64 	%f424, %fd1927;
	cvt.f64.f32 	%fd1928, %f424;
	add.f64 	%fd1929, %fd1928, %fd1928;
	sub.f64 	%fd1930, %fd1929, %fd1923;
	mul.f64 	%fd1931, %fd1928, 0d3FC70A3D80000000;
	sub.f64 	%fd1932, %fd1930, %fd1931;
	cvt.rn.f32.f64 	%f425, %fd1932;
	cvt.f64.f32 	%fd1933, %f425;
	add.f64 	%fd1934, %fd1933, %fd1933;
	sub.f64 	%fd1935, %fd1934, %fd1928;
	mul.f64 	%fd1936, %fd1933, 0d3FC70A3D80000000;
	sub.f64 	%fd1937, %fd1935, %fd1936;
	cvt.rn.f32.f64 	%f426, %fd1937;
	cvt.f64.f32 	%fd1938, %f426;
	add.f64 	%fd1939, %fd1938, %fd1938;
	sub.f64 	%fd1940, %fd1939, %fd1933;
	mul.f64 	%fd1941, %fd1938, 0d3FC70A3D80000000;
	sub.f64 	%fd1942, %fd1940, %fd1941;
	cvt.rn.f32.f64 	%f427, %fd1942;
	cvt.f64.f32 	%fd1943, %f427;
	add.f64 	%fd1944, %fd1943, %fd1943;
	sub.f64 	%fd1945, %fd1944, %fd1938;
	mul.f64 	%fd1946, %fd1943, 0d3FC70A3D80000000;
	sub.f64 	%fd1947, %fd1945, %fd1946;
	cvt.rn.f32.f64 	%f428, %fd1947;
	cvt.f64.f32 	%fd1948, %f428;
	add.f64 	%fd1949, %fd1948, %fd1948;
	sub.f64 	%fd1950, %fd1949, %fd1943;
	mul.f64 	%fd1951, %fd1948, 0d3FC70A3D80000000;
	sub.f64 	%fd1952, %fd1950, %fd1951;
	cvt.rn.f32.f64 	%f429, %fd1952;
	cvt.f64.f32 	%fd1953, %f429;
	add.f64 	%fd1954, %fd1953, %fd1953;
	sub.f64 	%fd1955, %fd1954, %fd1948;
	mul.f64 	%fd1956, %fd1953, 0d3FC70A3D80000000;
	sub.f64 	%fd1957, %fd1955, %fd1956;
	cvt.rn.f32.f64 	%f430, %fd1957;
	cvt.f64.f32 	%fd1958, %f430;
	add.f64 	%fd1959, %fd1958, %fd1958;
	sub.f64 	%fd1960, %fd1959, %fd1953;
	mul.f64 	%fd1961, %fd1958, 0d3FC70A3D80000000;
	sub.f64 	%fd1962, %fd1960, %fd1961;
	cvt.rn.f32.f64 	%f431, %fd1962;
	cvt.f64.f32 	%fd1963, %f431;
	add.f64 	%fd1964, %fd1963, %fd1963;
	sub.f64 	%fd1965, %fd1964, %fd1958;
	mul.f64 	%fd1966, %fd1963, 0d3FC70A3D80000000;
	sub.f64 	%fd1967, %fd1965, %fd1966;
	cvt.rn.f32.f64 	%f432, %fd1967;
	cvt.f64.f32 	%fd1968, %f432;
	add.f64 	%fd1969, %fd1968, %fd1968;
	sub.f64 	%fd1970, %fd1969, %fd1963;
	mul.f64 	%fd1971, %fd1968, 0d3FC70A3D80000000;
	sub.f64 	%fd1972, %fd1970, %fd1971;
	cvt.rn.f32.f64 	%f433, %fd1972;
	cvt.f64.f32 	%fd1973, %f433;
	add.f64 	%fd1974, %fd1973, %fd1973;
	sub.f64 	%fd1975, %fd1974, %fd1968;
	mul.f64 	%fd1976, %fd1973, 0d3FC70A3D80000000;
	sub.f64 	%fd1977, %fd1975, %fd1976;
	cvt.rn.f32.f64 	%f434, %fd1977;
	cvt.f64.f32 	%fd1978, %f434;
	add.f64 	%fd1979, %fd1978, %fd1978;
	sub.f64 	%fd1980, %fd1979, %fd1973;
	mul.f64 	%fd1981, %fd1978, 0d3FC70A3D80000000;
	sub.f64 	%fd1982, %fd1980, %fd1981;
	cvt.rn.f32.f64 	%f435, %fd1982;
	cvt.f64.f32 	%fd1983, %f435;
	add.f64 	%fd1984, %fd1983, %fd1983;
	sub.f64 	%fd1985, %fd1984, %fd1978;
	mul.f64 	%fd1986, %fd1983, 0d3FC70A3D80000000;
	sub.f64 	%fd1987, %fd1985, %fd1986;
	cvt.rn.f32.f64 	%f436, %fd1987;
	cvt.f64.f32 	%fd1988, %f436;
	add.f64 	%fd1989, %fd1988, %fd1988;
	sub.f64 	%fd1990, %fd1989, %fd1983;
	mul.f64 	%fd1991, %fd1988, 0d3FC70A3D80000000;
	sub.f64 	%fd1992, %fd1990, %fd1991;
	cvt.rn.f32.f64 	%f437, %fd1992;
	cvt.f64.f32 	%fd1993, %f437;
	add.f64 	%fd1994, %fd1993, %fd1993;
	sub.f64 	%fd1995, %fd1994, %fd1988;
	mul.f64 	%fd1996, %fd1993, 0d3FC70A3D80000000;
	sub.f64 	%fd1997, %fd1995, %fd1996;
	cvt.rn.f32.f64 	%f438, %fd1997;
	cvt.f64.f32 	%fd1998, %f438;
	add.f64 	%fd1999, %fd1998, %fd1998;
	sub.f64 	%fd2000, %fd1999, %fd1993;
	mul.f64 	%fd2001, %fd1998, 0d3FC70A3D80000000;
	sub.f64 	%fd2002, %fd2000, %fd2001;
	cvt.rn.f32.f64 	%f439, %fd2002;
	cvt.f64.f32 	%fd2003, %f439;
	add.f64 	%fd2004, %fd2003, %fd2003;
	sub.f64 	%fd2005, %fd2004, %fd1998;
	mul.f64 	%fd2006, %fd2003, 0d3FC70A3D80000000;
	sub.f64 	%fd2007, %fd2005, %fd2006;
	cvt.rn.f32.f64 	%f440, %fd2007;
	cvt.f64.f32 	%fd2008, %f440;
	add.f64 	%fd2009, %fd2008, %fd2008;
	sub.f64 	%fd2010, %fd2009, %fd2003;
	mul.f64 	%fd2011, %fd2008, 0d3FC70A3D80000000;
	sub.f64 	%fd2012, %fd2010, %fd2011;
	cvt.rn.f32.f64 	%f441, %fd2012;
	cvt.f64.f32 	%fd2013, %f441;
	add.f64 	%fd2014, %fd2013, %fd2013;
	sub.f64 	%fd2015, %fd2014, %fd2008;
	mul.f64 	%fd2016, %fd2013, 0d3FC70A3D80000000;
	sub.f64 	%fd2017, %fd2015, %fd2016;
	cvt.rn.f32.f64 	%f442, %fd2017;
	cvt.f64.f32 	%fd2018, %f442;
	add.f64 	%fd2019, %fd2018, %fd2018;
	sub.f64 	%fd2020, %fd2019, %fd2013;
	mul.f64 	%fd2021, %fd2018, 0d3FC70A3D80000000;
	sub.f64 	%fd2022, %fd2020, %fd2021;
	cvt.rn.f32.f64 	%f443, %fd2022;
	cvt.f64.f32 	%fd2023, %f443;
	add.f64 	%fd2024, %fd2023, %fd2023;
	sub.f64 	%fd2025, %fd2024, %fd2018;
	mul.f64 	%fd2026, %fd2023, 0d3FC70A3D80000000;
	sub.f64 	%fd2027, %fd2025, %fd2026;
	cvt.rn.f32.f64 	%f444, %fd2027;
	cvt.f64.f32 	%fd2028, %f444;
	add.f64 	%fd2029, %fd2028, %fd2028;
	sub.f64 	%fd2030, %fd2029, %fd2023;
	mul.f64 	%fd2031, %fd2028, 0d3FC70A3D80000000;
	sub.f64 	%fd2032, %fd2030, %fd2031;
	cvt.rn.f32.f64 	%f445, %fd2032;
	cvt.f64.f32 	%fd2033, %f445;
	add.f64 	%fd2034, %fd2033, %fd2033;
	sub.f64 	%fd2035, %fd2034, %fd2028;
	mul.f64 	%fd2036, %fd2033, 0d3FC70A3D80000000;
	sub.f64 	%fd2037, %fd2035, %fd2036;
	cvt.rn.f32.f64 	%f446, %fd2037;
	cvt.f64.f32 	%fd2038, %f446;
	add.f64 	%fd2039, %fd2038, %fd2038;
	sub.f64 	%fd2040, %fd2039, %fd2033;
	mul.f64 	%fd2041, %fd2038, 0d3FC70A3D80000000;
	sub.f64 	%fd2042, %fd2040, %fd2041;
	cvt.rn.f32.f64 	%f447, %fd2042;
	cvt.f64.f32 	%fd2043, %f447;
	add.f64 	%fd2044, %fd2043, %fd2043;
	sub.f64 	%fd2045, %fd2044, %fd2038;
	mul.f64 	%fd2046, %fd2043, 0d3FC70A3D80000000;
	sub.f64 	%fd2047, %fd2045, %fd2046;
	cvt.rn.f32.f64 	%f448, %fd2047;
	cvt.f64.f32 	%fd2048, %f448;
	add.f64 	%fd2049, %fd2048, %fd2048;
	sub.f64 	%fd2050, %fd2049, %fd2043;
	mul.f64 	%fd2051, %fd2048, 0d3FC70A3D80000000;
	sub.f64 	%fd2052, %fd2050, %fd2051;
	cvt.rn.f32.f64 	%f449, %fd2052;
	cvt.f64.f32 	%fd2053, %f449;
	add.f64 	%fd2054, %fd2053, %fd2053;
	sub.f64 	%fd2055, %fd2054, %fd2048;
	mul.f64 	%fd2056, %fd2053, 0d3FC70A3D80000000;
	sub.f64 	%fd2057, %fd2055, %fd2056;
	cvt.rn.f32.f64 	%f450, %fd2057;
	cvt.f64.f32 	%fd2058, %f450;
	add.f64 	%fd2059, %fd2058, %fd2058;
	sub.f64 	%fd2060, %fd2059, %fd2053;
	mul.f64 	%fd2061, %fd2058, 0d3FC70A3D80000000;
	sub.f64 	%fd2062, %fd2060, %fd2061;
	cvt.rn.f32.f64 	%f451, %fd2062;
	cvt.f64.f32 	%fd2063, %f451;
	add.f64 	%fd2064, %fd2063, %fd2063;
	sub.f64 	%fd2065, %fd2064, %fd2058;
	mul.f64 	%fd2066, %fd2063, 0d3FC70A3D80000000;
	sub.f64 	%fd2067, %fd2065, %fd2066;
	cvt.rn.f32.f64 	%f452, %fd2067;
	cvt.f64.f32 	%fd2068, %f452;
	add.f64 	%fd2069, %fd2068, %fd2068;
	sub.f64 	%fd2070, %fd2069, %fd2063;
	mul.f64 	%fd2071, %fd2068, 0d3FC70A3D80000000;
	sub.f64 	%fd2072, %fd2070, %fd2071;
	cvt.rn.f32.f64 	%f453, %fd2072;
	cvt.f64.f32 	%fd2073, %f453;
	add.f64 	%fd2074, %fd2073, %fd2073;
	sub.f64 	%fd2075, %fd2074, %fd2068;
	mul.f64 	%fd2076, %fd2073, 0d3FC70A3D80000000;
	sub.f64 	%fd2077, %fd2075, %fd2076;
	cvt.rn.f32.f64 	%f454, %fd2077;
	cvt.f64.f32 	%fd2078, %f454;
	add.f64 	%fd2079, %fd2078, %fd2078;
	sub.f64 	%fd2080, %fd2079, %fd2073;
	mul.f64 	%fd2081, %fd2078, 0d3FC70A3D80000000;
	sub.f64 	%fd2082, %fd2080, %fd2081;
	cvt.rn.f32.f64 	%f455, %fd2082;
	cvt.f64.f32 	%fd2083, %f455;
	add.f64 	%fd2084, %fd2083, %fd2083;
	sub.f64 	%fd2085, %fd2084, %fd2078;
	mul.f64 	%fd2086, %fd2083, 0d3FC70A3D80000000;
	sub.f64 	%fd2087, %fd2085, %fd2086;
	cvt.rn.f32.f64 	%f456, %fd2087;
	cvt.f64.f32 	%fd2088, %f456;
	add.f64 	%fd2089, %fd2088, %fd2088;
	sub.f64 	%fd2090, %fd2089, %fd2083;
	mul.f64 	%fd2091, %fd2088, 0d3FC70A3D80000000;
	sub.f64 	%fd2092, %fd2090, %fd2091;
	cvt.rn.f32.f64 	%f457, %fd2092;
	cvt.f64.f32 	%fd2093, %f457;
	add.f64 	%fd2094, %fd2093, %fd2093;
	sub.f64 	%fd2095, %fd2094, %fd2088;
	mul.f64 	%fd2096, %fd2093, 0d3FC70A3D80000000;
	sub.f64 	%fd2097, %fd2095, %fd2096;
	cvt.rn.f32.f64 	%f458, %fd2097;
	cvt.f64.f32 	%fd2098, %f458;
	add.f64 	%fd2099, %fd2098, %fd2098;
	sub.f64 	%fd2100, %fd2099, %fd2093;
	mul.f64 	%fd2101, %fd2098, 0d3FC70A3D80000000;
	sub.f64 	%fd2102, %fd2100, %fd2101;
	cvt.rn.f32.f64 	%f459, %fd2102;
	cvt.f64.f32 	%fd2103, %f459;
	add.f64 	%fd2104, %fd2103, %fd2103;
	sub.f64 	%fd2105, %fd2104, %fd2098;
	mul.f64 	%fd2106, %fd2103, 0d3FC70A3D80000000;
	sub.f64 	%fd2107, %fd2105, %fd2106;
	cvt.rn.f32.f64 	%f460, %fd2107;
	cvt.f64.f32 	%fd2108, %f460;
	add.f64 	%fd2109, %fd2108, %fd2108;
	sub.f64 	%fd2110, %fd2109, %fd2103;
	mul.f64 	%fd2111, %fd2108, 0d3FC70A3D80000000;
	sub.f64 	%fd2112, %fd2110, %fd2111;
	cvt.rn.f32.f64 	%f461, %fd2112;
	cvt.f64.f32 	%fd2113, %f461;
	add.f64 	%fd2114, %fd2113, %fd2113;
	sub.f64 	%fd2115, %fd2114, %fd2108;
	mul.f64 	%fd2116, %fd2113, 0d3FC70A3D80000000;
	sub.f64 	%fd2117, %fd2115, %fd2116;
	cvt.rn.f32.f64 	%f462, %fd2117;
	cvt.f64.f32 	%fd2118, %f462;
	add.f64 	%fd2119, %fd2118, %fd2118;
	sub.f64 	%fd2120, %fd2119, %fd2113;
	mul.f64 	%fd2121, %fd2118, 0d3FC70A3D80000000;
	sub.f64 	%fd2122, %fd2120, %fd2121;
	cvt.rn.f32.f64 	%f463, %fd2122;
	cvt.f64.f32 	%fd2123, %f463;
	add.f64 	%fd2124, %fd2123, %fd2123;
	sub.f64 	%fd2125, %fd2124, %fd2118;
	mul.f64 	%fd2126, %fd2123, 0d3FC70A3D80000000;
	sub.f64 	%fd2127, %fd2125, %fd2126;
	cvt.rn.f32.f64 	%f464, %fd2127;
	cvt.f64.f32 	%fd2128, %f464;
	add.f64 	%fd2129, %fd2128, %fd2128;
	sub.f64 	%fd2130, %fd2129, %fd2123;
	mul.f64 	%fd2131, %fd2128, 0d3FC70A3D80000000;
	sub.f64 	%fd2132, %fd2130, %fd2131;
	cvt.rn.f32.f64 	%f465, %fd2132;
	cvt.f64.f32 	%fd2133, %f465;
	add.f64 	%fd2134, %fd2133, %fd2133;
	sub.f64 	%fd2135, %fd2134, %fd2128;
	mul.f64 	%fd2136, %fd2133, 0d3FC70A3D80000000;
	sub.f64 	%fd2137, %fd2135, %fd2136;
	cvt.rn.f32.f64 	%f466, %fd2137;
	cvt.f64.f32 	%fd2138, %f466;
	add.f64 	%fd2139, %fd2138, %fd2138;
	sub.f64 	%fd2140, %fd2139, %fd2133;
	mul.f64 	%fd2141, %fd2138, 0d3FC70A3D80000000;
	sub.f64 	%fd2142, %fd2140, %fd2141;
	cvt.rn.f32.f64 	%f467, %fd2142;
	cvt.f64.f32 	%fd2143, %f467;
	add.f64 	%fd2144, %fd2143, %fd2143;
	sub.f64 	%fd2145, %fd2144, %fd2138;
	mul.f64 	%fd2146, %fd2143, 0d3FC70A3D80000000;
	sub.f64 	%fd2147, %fd2145, %fd2146;
	cvt.rn.f32.f64 	%f468, %fd2147;
	cvt.f64.f32 	%fd2148, %f468;
	add.f64 	%fd2149, %fd2148, %fd2148;
	sub.f64 	%fd2150, %fd2149, %fd2143;
	mul.f64 	%fd2151, %fd2148, 0d3FC70A3D80000000;
	sub.f64 	%fd2152, %fd2150, %fd2151;
	cvt.rn.f32.f64 	%f469, %fd2152;
	cvt.f64.f32 	%fd2153, %f469;
	add.f64 	%fd2154, %fd2153, %fd2153;
	sub.f64 	%fd2155, %fd2154, %fd2148;
	mul.f64 	%fd2156, %fd2153, 0d3FC70A3D80000000;
	sub.f64 	%fd2157, %fd2155, %fd2156;
	cvt.rn.f32.f64 	%f470, %fd2157;
	cvt.f64.f32 	%fd2158, %f470;
	add.f64 	%fd2159, %fd2158, %fd2158;
	sub.f64 	%fd2160, %fd2159, %fd2153;
	mul.f64 	%fd2161, %fd2158, 0d3FC70A3D80000000;
	sub.f64 	%fd2162, %fd2160, %fd2161;
	cvt.rn.f32.f64 	%f471, %fd2162;
	cvt.f64.f32 	%fd2163, %f471;
	add.f64 	%fd2164, %fd2163, %fd2163;
	sub.f64 	%fd2165, %fd2164, %fd2158;
	mul.f64 	%fd2166, %fd2163, 0d3FC70A3D80000000;
	sub.f64 	%fd2167, %fd2165, %fd2166;
	cvt.rn.f32.f64 	%f472, %fd2167;
	cvt.f64.f32 	%fd2168, %f472;
	add.f64 	%fd2169, %fd2168, %fd2168;
	sub.f64 	%fd2170, %fd2169, %fd2163;
	mul.f64 	%fd2171, %fd2168, 0d3FC70A3D80000000;
	sub.f64 	%fd2172, %fd2170, %fd2171;
	cvt.rn.f32.f64 	%f473, %fd2172;
	cvt.f64.f32 	%fd2173, %f473;
	add.f64 	%fd2174, %fd2173, %fd2173;
	sub.f64 	%fd2175, %fd2174, %fd2168;
	mul.f64 	%fd2176, %fd2173, 0d3FC70A3D80000000;
	sub.f64 	%fd2177, %fd2175, %fd2176;
	cvt.rn.f32.f64 	%f474, %fd2177;
	cvt.f64.f32 	%fd2178, %f474;
	add.f64 	%fd2179, %fd2178, %fd2178;
	sub.f64 	%fd2180, %fd2179, %fd2173;
	mul.f64 	%fd2181, %fd2178, 0d3FC70A3D80000000;
	sub.f64 	%fd2182, %fd2180, %fd2181;
	cvt.rn.f32.f64 	%f475, %fd2182;
	cvt.f64.f32 	%fd2183, %f475;
	add.f64 	%fd2184, %fd2183, %fd2183;
	sub.f64 	%fd2185, %fd2184, %fd2178;
	mul.f64 	%fd2186, %fd2183, 0d3FC70A3D80000000;
	sub.f64 	%fd2187, %fd2185, %fd2186;
	cvt.rn.f32.f64 	%f476, %fd2187;
	cvt.f64.f32 	%fd2188, %f476;
	add.f64 	%fd2189, %fd2188, %fd2188;
	sub.f64 	%fd2190, %fd2189, %fd2183;
	mul.f64 	%fd2191, %fd2188, 0d3FC70A3D80000000;
	sub.f64 	%fd2192, %fd2190, %fd2191;
	cvt.rn.f32.f64 	%f477, %fd2192;
	cvt.f64.f32 	%fd2193, %f477;
	add.f64 	%fd2194, %fd2193, %fd2193;
	sub.f64 	%fd2195, %fd2194, %fd2188;
	mul.f64 	%fd2196, %fd2193, 0d3FC70A3D80000000;
	sub.f64 	%fd2197, %fd2195, %fd2196;
	cvt.rn.f32.f64 	%f478, %fd2197;
	cvt.f64.f32 	%fd2198, %f478;
	add.f64 	%fd2199, %fd2198, %fd2198;
	sub.f64 	%fd2200, %fd2199, %fd2193;
	mul.f64 	%fd2201, %fd2198, 0d3FC70A3D80000000;
	sub.f64 	%fd2202, %fd2200, %fd2201;
	cvt.rn.f32.f64 	%f479, %fd2202;
	cvt.f64.f32 	%fd2203, %f479;
	add.f64 	%fd2204, %fd2203, %fd2203;
	sub.f64 	%fd2205, %fd2204, %fd2198;
	mul.f64 	%fd2206, %fd2203, 0d3FC70A3D80000000;
	sub.f64 	%fd2207, %fd2205, %fd2206;
	cvt.rn.f32.f64 	%f480, %fd2207;
	cvt.f64.f32 	%fd2208, %f480;
	add.f64 	%fd2209, %fd2208, %fd2208;
	sub.f64 	%fd2210, %fd2209, %fd2203;
	mul.f64 	%fd2211, %fd2208, 0d3FC70A3D80000000;
	sub.f64 	%fd2212, %fd2210, %fd2211;
	cvt.rn.f32.f64 	%f481, %fd2212;
	cvt.f64.f32 	%fd2213, %f481;
	add.f64 	%fd2214, %fd2213, %fd2213;
	sub.f64 	%fd2215, %fd2214, %fd2208;
	mul.f64 	%fd2216, %fd2213, 0d3FC70A3D80000000;
	sub.f64 	%fd2217, %fd2215, %fd2216;
	cvt.rn.f32.f64 	%f482, %fd2217;
	cvt.f64.f32 	%fd2218, %f482;
	add.f64 	%fd2219, %fd2218, %fd2218;
	sub.f64 	%fd2220, %fd2219, %fd2213;
	mul.f64 	%fd2221, %fd2218, 0d3FC70A3D80000000;
	sub.f64 	%fd2222, %fd2220, %fd2221;
	cvt.rn.f32.f64 	%f483, %fd2222;
	cvt.f64.f32 	%fd2223, %f483;
	add.f64 	%fd2224, %fd2223, %fd2223;
	sub.f64 	%fd2225, %fd2224, %fd2218;
	mul.f64 	%fd2226, %fd2223, 0d3FC70A3D80000000;
	sub.f64 	%fd2227, %fd2225, %fd2226;
	cvt.rn.f32.f64 	%f484, %fd2227;
	cvt.f64.f32 	%fd2228, %f484;
	add.f64 	%fd2229, %fd2228, %fd2228;
	sub.f64 	%fd2230, %fd2229, %fd2223;
	mul.f64 	%fd2231, %fd2228, 0d3FC70A3D80000000;
	sub.f64 	%fd2232, %fd2230, %fd2231;
	cvt.rn.f32.f64 	%f485, %fd2232;
	cvt.f64.f32 	%fd2233, %f485;
	add.f64 	%fd2234, %fd2233, %fd2233;
	sub.f64 	%fd2235, %fd2234, %fd2228;
	mul.f64 	%fd2236, %fd2233, 0d3FC70A3D80000000;
	sub.f64 	%fd2237, %fd2235, %fd2236;
	cvt.rn.f32.f64 	%f486, %fd2237;
	cvt.f64.f32 	%fd2238, %f486;
	add.f64 	%fd2239, %fd2238, %fd2238;
	sub.f64 	%fd2240, %fd2239, %fd2233;
	mul.f64 	%fd2241, %fd2238, 0d3FC70A3D80000000;
	sub.f64 	%fd2242, %fd2240, %fd2241;
	cvt.rn.f32.f64 	%f487, %fd2242;
	cvt.f64.f32 	%fd2243, %f487;
	add.f64 	%fd2244, %fd2243, %fd2243;
	sub.f64 	%fd2245, %fd2244, %fd2238;
	mul.f64 	%fd2246, %fd2243, 0d3FC70A3D80000000;
	sub.f64 	%fd2247, %fd2245, %fd2246;
	cvt.rn.f32.f64 	%f488, %fd2247;
	cvt.f64.f32 	%fd2248, %f488;
	add.f64 	%fd2249, %fd2248, %fd2248;
	sub.f64 	%fd2250, %fd2249, %fd2243;
	mul.f64 	%fd2251, %fd2248, 0d3FC70A3D80000000;
	sub.f64 	%fd2252, %fd2250, %fd2251;
	cvt.rn.f32.f64 	%f489, %fd2252;
	cvt.f64.f32 	%fd2253, %f489;
	add.f64 	%fd2254, %fd2253, %fd2253;
	sub.f64 	%fd2255, %fd2254, %fd2248;
	mul.f64 	%fd2256, %fd2253, 0d3FC70A3D80000000;
	sub.f64 	%fd2257, %fd2255, %fd2256;
	cvt.rn.f32.f64 	%f490, %fd2257;
	cvt.f64.f32 	%fd2258, %f490;
	add.f64 	%fd2259, %fd2258, %fd2258;
	sub.f64 	%fd2260, %fd2259, %fd2253;
	mul.f64 	%fd2261, %fd2258, 0d3FC70A3D80000000;
	sub.f64 	%fd2262, %fd2260, %fd2261;
	cvt.rn.f32.f64 	%f491, %fd2262;
	cvt.f64.f32 	%fd2263, %f491;
	add.f64 	%fd2264, %fd2263, %fd2263;
	sub.f64 	%fd2265, %fd2264, %fd2258;
	mul.f64 	%fd2266, %fd2263, 0d3FC70A3D80000000;
	sub.f64 	%fd2267, %fd2265, %fd2266;
	cvt.rn.f32.f64 	%f492, %fd2267;
	cvt.f64.f32 	%fd2268, %f492;
	add.f64 	%fd2269, %fd2268, %fd2268;
	sub.f64 	%fd2270, %fd2269, %fd2263;
	mul.f64 	%fd2271, %fd2268, 0d3FC70A3D80000000;
	sub.f64 	%fd2272, %fd2270, %fd2271;
	cvt.rn.f32.f64 	%f493, %fd2272;
	cvt.f64.f32 	%fd2273, %f493;
	add.f64 	%fd2274, %fd2273, %fd2273;
	sub.f64 	%fd2275, %fd2274, %fd2268;
	mul.f64 	%fd2276, %fd2273, 0d3FC70A3D80000000;
	sub.f64 	%fd2277, %fd2275, %fd2276;
	cvt.rn.f32.f64 	%f494, %fd2277;
	cvt.f64.f32 	%fd2278, %f494;
	add.f64 	%fd2279, %fd2278, %fd2278;
	sub.f64 	%fd2280, %fd2279, %fd2273;
	mul.f64 	%fd2281, %fd2278, 0d3FC70A3D80000000;
	sub.f64 	%fd2282, %fd2280, %fd2281;
	cvt.rn.f32.f64 	%f495, %fd2282;
	cvt.f64.f32 	%fd2283, %f495;
	add.f64 	%fd2284, %fd2283, %fd2283;
	sub.f64 	%fd2285, %fd2284, %fd2278;
	mul.f64 	%fd2286, %fd2283, 0d3FC70A3D80000000;
	sub.f64 	%fd2287, %fd2285, %fd2286;
	cvt.rn.f32.f64 	%f496, %fd2287;
	cvt.f64.f32 	%fd2288, %f496;
	add.f64 	%fd2289, %fd2288, %fd2288;
	sub.f64 	%fd2290, %fd2289, %fd2283;
	mul.f64 	%fd2291, %fd2288, 0d3FC70A3D80000000;
	sub.f64 	%fd2292, %fd2290, %fd2291;
	cvt.rn.f32.f64 	%f497, %fd2292;
	cvt.f64.f32 	%fd2293, %f497;
	add.f64 	%fd2294, %fd2293, %fd2293;
	sub.f64 	%fd2295, %fd2294, %fd2288;
	mul.f64 	%fd2296, %fd2293, 0d3FC70A3D80000000;
	sub.f64 	%fd2297, %fd2295, %fd2296;
	cvt.rn.f32.f64 	%f498, %fd2297;
	cvt.f64.f32 	%fd2298, %f498;
	add.f64 	%fd2299, %fd2298, %fd2298;
	sub.f64 	%fd2300, %fd2299, %fd2293;
	mul.f64 	%fd2301, %fd2298, 0d3FC70A3D80000000;
	sub.f64 	%fd2302, %fd2300, %fd2301;
	cvt.rn.f32.f64 	%f499, %fd2302;
	cvt.f64.f32 	%fd2303, %f499;
	add.f64 	%fd2304, %fd2303, %fd2303;
	sub.f64 	%fd2305, %fd2304, %fd2298;
	mul.f64 	%fd2306, %fd2303, 0d3FC70A3D80000000;
	sub.f64 	%fd2307, %fd2305, %fd2306;
	cvt.rn.f32.f64 	%f500, %fd2307;
	cvt.f64.f32 	%fd2308, %f500;
	add.f64 	%fd2309, %fd2308, %fd2308;
	sub.f64 	%fd2310, %fd2309, %fd2303;
	mul.f64 	%fd2311, %fd2308, 0d3FC70A3D80000000;
	sub.f64 	%fd2312, %fd2310, %fd2311;
	cvt.rn.f32.f64 	%f501, %fd2312;
	cvt.f64.f32 	%fd2313, %f501;
	add.f64 	%fd2314, %fd2313, %fd2313;
	sub.f64 	%fd2315, %fd2314, %fd2308;
	mul.f64 	%fd2316, %fd2313, 0d3FC70A3D80000000;
	sub.f64 	%fd2317, %fd2315, %fd2316;
	cvt.rn.f32.f64 	%f502, %fd2317;
	cvt.f64.f32 	%fd2318, %f502;
	add.f64 	%fd2319, %fd2318, %fd2318;
	sub.f64 	%fd2320, %fd2319, %fd2313;
	mul.f64 	%fd2321, %fd2318, 0d3FC70A3D80000000;
	sub.f64 	%fd2322, %fd2320, %fd2321;
	cvt.rn.f32.f64 	%f503, %fd2322;
	cvt.f64.f32 	%fd2323, %f503;
	add.f64 	%fd2324, %fd2323, %fd2323;
	sub.f64 	%fd2325, %fd2324, %fd2318;
	mul.f64 	%fd2326, %fd2323, 0d3FC70A3D80000000;
	sub.f64 	%fd2327, %fd2325, %fd2326;
	cvt.rn.f32.f64 	%f504, %fd2327;
	cvt.f64.f32 	%fd2328, %f504;
	add.f64 	%fd2329, %fd2328, %fd2328;
	sub.f64 	%fd2330, %fd2329, %fd2323;
	mul.f64 	%fd2331, %fd2328, 0d3FC70A3D80000000;
	sub.f64 	%fd2332, %fd2330, %fd2331;
	cvt.rn.f32.f64 	%f505, %fd2332;
	cvt.f64.f32 	%fd2333, %f505;
	add.f64 	%fd2334, %fd2333, %fd2333;
	sub.f64 	%fd2335, %fd2334, %fd2328;
	mul.f64 	%fd2336, %fd2333, 0d3FC70A3D80000000;
	sub.f64 	%fd2337, %fd2335, %fd2336;
	cvt.rn.f32.f64 	%f506, %fd2337;
	cvt.f64.f32 	%fd2338, %f506;
	add.f64 	%fd2339, %fd2338, %fd2338;
	sub.f64 	%fd2340, %fd2339, %fd2333;
	mul.f64 	%fd2341, %fd2338, 0d3FC70A3D80000000;
	sub.f64 	%fd2342, %fd2340, %fd2341;
	cvt.rn.f32.f64 	%f507, %fd2342;
	cvt.f64.f32 	%fd2343, %f507;
	add.f64 	%fd2344, %fd2343, %fd2343;
	sub.f64 	%fd2345, %fd2344, %fd2338;
	mul.f64 	%fd2346, %fd2343, 0d3FC70A3D80000000;
	sub.f64 	%fd2347, %fd2345, %fd2346;
	cvt.rn.f32.f64 	%f508, %fd2347;
	cvt.f64.f32 	%fd2348, %f508;
	add.f64 	%fd2349, %fd2348, %fd2348;
	sub.f64 	%fd2350, %fd2349, %fd2343;
	mul.f64 	%fd2351, %fd2348, 0d3FC70A3D80000000;
	sub.f64 	%fd2352, %fd2350, %fd2351;
	cvt.rn.f32.f64 	%f509, %fd2352;
	cvt.f64.f32 	%fd2353, %f509;
	add.f64 	%fd2354, %fd2353, %fd2353;
	sub.f64 	%fd2355, %fd2354, %fd2348;
	mul.f64 	%fd2356, %fd2353, 0d3FC70A3D80000000;
	sub.f64 	%fd2357, %fd2355, %fd2356;
	cvt.rn.f32.f64 	%f510, %fd2357;
	cvt.f64.f32 	%fd2358, %f510;
	add.f64 	%fd2359, %fd2358, %fd2358;
	sub.f64 	%fd2360, %fd2359, %fd2353;
	mul.f64 	%fd2361, %fd2358, 0d3FC70A3D80000000;
	sub.f64 	%fd2362, %fd2360, %fd2361;
	cvt.rn.f32.f64 	%f511, %fd2362;
	cvt.f64.f32 	%fd2363, %f511;
	add.f64 	%fd2364, %fd2363, %fd2363;
	sub.f64 	%fd2365, %fd2364, %fd2358;
	mul.f64 	%fd2366, %fd2363, 0d3FC70A3D80000000;
	sub.f64 	%fd2367, %fd2365, %fd2366;
	cvt.rn.f32.f64 	%f512, %fd2367;
	cvt.f64.f32 	%fd2368, %f512;
	add.f64 	%fd2369, %fd2368, %fd2368;
	sub.f64 	%fd2370, %fd2369, %fd2363;
	mul.f64 	%fd2371, %fd2368, 0d3FC70A3D80000000;
	sub.f64 	%fd2372, %fd2370, %fd2371;
	cvt.rn.f32.f64 	%f513, %fd2372;
	cvt.f64.f32 	%fd2373, %f513;
	add.f64 	%fd2374, %fd2373, %fd2373;
	sub.f64 	%fd2375, %fd2374, %fd2368;
	mul.f64 	%fd2376, %fd2373, 0d3FC70A3D80000000;
	sub.f64 	%fd2377, %fd2375, %fd2376;
	cvt.rn.f32.f64 	%f514, %fd2377;
	cvt.f64.f32 	%fd2378, %f514;
	add.f64 	%fd2379, %fd2378, %fd2378;
	sub.f64 	%fd2380, %fd2379, %fd2373;
	mul.f64 	%fd2381, %fd2378, 0d3FC70A3D80000000;
	sub.f64 	%fd2382, %fd2380, %fd2381;
	cvt.rn.f32.f64 	%f515, %fd2382;
	cvt.f64.f32 	%fd2383, %f515;
	add.f64 	%fd2384, %fd2383, %fd2383;
	sub.f64 	%fd2385, %fd2384, %fd2378;
	mul.f64 	%fd2386, %fd2383, 0d3FC70A3D80000000;
	sub.f64 	%fd2387, %fd2385, %fd2386;
	cvt.rn.f32.f64 	%f516, %fd2387;
	cvt.f64.f32 	%fd2388, %f516;
	add.f64 	%fd2389, %fd2388, %fd2388;
	sub.f64 	%fd2390, %fd2389, %fd2383;
	mul.f64 	%fd2391, %fd2388, 0d3FC70A3D80000000;
	sub.f64 	%fd2392, %fd2390, %fd2391;
	cvt.rn.f32.f64 	%f517, %fd2392;
	cvt.f64.f32 	%fd2393, %f517;
	add.f64 	%fd2394, %fd2393, %fd2393;
	sub.f64 	%fd2395, %fd2394, %fd2388;
	mul.f64 	%fd2396, %fd2393, 0d3FC70A3D80000000;
	sub.f64 	%fd2397, %fd2395, %fd2396;
	cvt.rn.f32.f64 	%f518, %fd2397;
	cvt.f64.f32 	%fd2398, %f518;
	add.f64 	%fd2399, %fd2398, %fd2398;
	sub.f64 	%fd2400, %fd2399, %fd2393;
	mul.f64 	%fd2401, %fd2398, 0d3FC70A3D80000000;
	sub.f64 	%fd2402, %fd2400, %fd2401;
	cvt.rn.f32.f64 	%f519, %fd2402;
	cvt.f64.f32 	%fd2403, %f519;
	add.f64 	%fd2404, %fd2403, %fd2403;
	sub.f64 	%fd2405, %fd2404, %fd2398;
	mul.f64 	%fd2406, %fd2403, 0d3FC70A3D80000000;
	sub.f64 	%fd2407, %fd2405, %fd2406;
	cvt.rn.f32.f64 	%f520, %fd2407;
	cvt.f64.f32 	%fd2408, %f520;
	add.f64 	%fd2409, %fd2408, %fd2408;
	sub.f64 	%fd2410, %fd2409, %fd2403;
	mul.f64 	%fd2411, %fd2408, 0d3FC70A3D80000000;
	sub.f64 	%fd2412, %fd2410, %fd2411;
	cvt.rn.f32.f64 	%f521, %fd2412;
	cvt.f64.f32 	%fd2413, %f521;
	add.f64 	%fd2414, %fd2413, %fd2413;
	sub.f64 	%fd2415, %fd2414, %fd2408;
	mul.f64 	%fd2416, %fd2413, 0d3FC70A3D80000000;
	sub.f64 	%fd2417, %fd2415, %fd2416;
	cvt.rn.f32.f64 	%f522, %fd2417;
	cvt.f64.f32 	%fd2418, %f522;
	add.f64 	%fd2419, %fd2418, %fd2418;
	sub.f64 	%fd2420, %fd2419, %fd2413;
	mul.f64 	%fd2421, %fd2418, 0d3FC70A3D80000000;
	sub.f64 	%fd2422, %fd2420, %fd2421;
	cvt.rn.f32.f64 	%f523, %fd2422;
	cvt.f64.f32 	%fd2423, %f523;
	add.f64 	%fd2424, %fd2423, %fd2423;
	sub.f64 	%fd2425, %fd2424, %fd2418;
	mul.f64 	%fd2426, %fd2423, 0d3FC70A3D80000000;
	sub.f64 	%fd2427, %fd2425, %fd2426;
	cvt.rn.f32.f64 	%f524, %fd2427;
	cvt.f64.f32 	%fd2428, %f524;
	add.f64 	%fd2429, %fd2428, %fd2428;
	sub.f64 	%fd2430, %fd2429, %fd2423;
	mul.f64 	%fd2431, %fd2428, 0d3FC70A3D80000000;
	sub.f64 	%fd2432, %fd2430, %fd2431;
	cvt.rn.f32.f64 	%f525, %fd2432;
	cvt.f64.f32 	%fd2433, %f525;
	add.f64 	%fd2434, %fd2433, %fd2433;
	sub.f64 	%fd2435, %fd2434, %fd2428;
	mul.f64 	%fd2436, %fd2433, 0d3FC70A3D80000000;
	sub.f64 	%fd2437, %fd2435, %fd2436;
	cvt.rn.f32.f64 	%f526, %fd2437;
	cvt.f64.f32 	%fd2438, %f526;
	add.f64 	%fd2439, %fd2438, %fd2438;
	sub.f64 	%fd2440, %fd2439, %fd2433;
	mul.f64 	%fd2441, %fd2438, 0d3FC70A3D80000000;
	sub.f64 	%fd2442, %fd2440, %fd2441;
	cvt.rn.f32.f64 	%f527, %fd2442;
	cvt.f64.f32 	%fd2443, %f527;
	add.f64 	%fd2444, %fd2443, %fd2443;
	sub.f64 	%fd2445, %fd2444, %fd2438;
	mul.f64 	%fd2446, %fd2443, 0d3FC70A3D80000000;
	sub.f64 	%fd2447, %fd2445, %fd2446;
	cvt.rn.f32.f64 	%f528, %fd2447;
	cvt.f64.f32 	%fd2448, %f528;
	add.f64 	%fd2449, %fd2448, %fd2448;
	sub.f64 	%fd2450, %fd2449, %fd2443;
	mul.f64 	%fd2451, %fd2448, 0d3FC70A3D80000000;
	sub.f64 	%fd2452, %fd2450, %fd2451;
	cvt.rn.f32.f64 	%f529, %fd2452;
	cvt.f64.f32 	%fd2453, %f529;
	add.f64 	%fd2454, %fd2453, %fd2453;
	sub.f64 	%fd2455, %fd2454, %fd2448;
	mul.f64 	%fd2456, %fd2453, 0d3FC70A3D80000000;
	sub.f64 	%fd2457, %fd2455, %fd2456;
	cvt.rn.f32.f64 	%f530, %fd2457;
	cvt.f64.f32 	%fd2458, %f530;
	add.f64 	%fd2459, %fd2458, %fd2458;
	sub.f64 	%fd2460, %fd2459, %fd2453;
	mul.f64 	%fd2461, %fd2458, 0d3FC70A3D80000000;
	sub.f64 	%fd2462, %fd2460, %fd2461;
	cvt.rn.f32.f64 	%f531, %fd2462;
	cvt.f64.f32 	%fd2463, %f531;
	add.f64 	%fd2464, %fd2463, %fd2463;
	sub.f64 	%fd2465, %fd2464, %fd2458;
	mul.f64 	%fd2466, %fd2463, 0d3FC70A3D80000000;
	sub.f64 	%fd2467, %fd2465, %fd2466;
	cvt.rn.f32.f64 	%f532, %fd2467;
	cvt.f64.f32 	%fd2468, %f532;
	add.f64 	%fd2469, %fd2468, %fd2468;
	sub.f64 	%fd2470, %fd2469, %fd2463;
	mul.f64 	%fd2471, %fd2468, 0d3FC70A3D80000000;
	sub.f64 	%fd2472, %fd2470, %fd2471;
	cvt.rn.f32.f64 	%f533, %fd2472;
	cvt.f64.f32 	%fd2473, %f533;
	add.f64 	%fd2474, %fd2473, %fd2473;
	sub.f64 	%fd2475, %fd2474, %fd2468;
	mul.f64 	%fd2476, %fd2473, 0d3FC70A3D80000000;
	sub.f64 	%fd2477, %fd2475, %fd2476;
	cvt.rn.f32.f64 	%f534, %fd2477;
	cvt.f64.f32 	%fd2478, %f534;
	add.f64 	%fd2479, %fd2478, %fd2478;
	sub.f64 	%fd2480, %fd2479, %fd2473;
	mul.f64 	%fd2481, %fd2478, 0d3FC70A3D80000000;
	sub.f64 	%fd2482, %fd2480, %fd2481;
	cvt.rn.f32.f64 	%f535, %fd2482;
	cvt.f64.f32 	%fd2483, %f535;
	add.f64 	%fd2484, %fd2483, %fd2483;
	sub.f64 	%fd2485, %fd2484, %fd2478;
	mul.f64 	%fd2486, %fd2483, 0d3FC70A3D80000000;
	sub.f64 	%fd2487, %fd2485, %fd2486;
	cvt.rn.f32.f64 	%f536, %fd2487;
	cvt.f64.f32 	%fd2488, %f536;
	add.f64 	%fd2489, %fd2488, %fd2488;
	sub.f64 	%fd2490, %fd2489, %fd2483;
	mul.f64 	%fd2491, %fd2488, 0d3FC70A3D80000000;
	sub.f64 	%fd2492, %fd2490, %fd2491;
	cvt.rn.f32.f64 	%f537, %fd2492;
	cvt.f64.f32 	%fd2493, %f537;
	add.f64 	%fd2494, %fd2493, %fd2493;
	sub.f64 	%fd2495, %fd2494, %fd2488;
	mul.f64 	%fd2496, %fd2493, 0d3FC70A3D80000000;
	sub.f64 	%fd2497, %fd2495, %fd2496;
	cvt.rn.f32.f64 	%f538, %fd2497;
	cvt.f64.f32 	%fd2498, %f538;
	add.f64 	%fd2499, %fd2498, %fd2498;
	sub.f64 	%fd2500, %fd2499, %fd2493;
	mul.f64 	%fd2501, %fd2498, 0d3FC70A3D80000000;
	sub.f64 	%fd2502, %fd2500, %fd2501;
	cvt.rn.f32.f64 	%f539, %fd2502;
	cvt.f64.f32 	%fd2503, %f539;
	add.f64 	%fd2504, %fd2503, %fd2503;
	sub.f64 	%fd2505, %fd2504, %fd2498;
	mul.f64 	%fd2506, %fd2503, 0d3FC70A3D80000000;
	sub.f64 	%fd2507, %fd2505, %fd2506;
	cvt.rn.f32.f64 	%f540, %fd2507;
	cvt.f64.f32 	%fd2508, %f540;
	add.f64 	%fd2509, %fd2508, %fd2508;
	sub.f64 	%fd2510, %fd2509, %fd2503;
	mul.f64 	%fd2511, %fd2508, 0d3FC70A3D80000000;
	sub.f64 	%fd2512, %fd2510, %fd2511;
	cvt.rn.f32.f64 	%f541, %fd2512;
	cvt.f64.f32 	%fd2513, %f541;
	add.f64 	%fd2514, %fd2513, %fd2513;
	sub.f64 	%fd2515, %fd2514, %fd2508;
	mul.f64 	%fd2516, %fd2513, 0d3FC70A3D80000000;
	sub.f64 	%fd2517, %fd2515, %fd2516;
	cvt.rn.f32.f64 	%f542, %fd2517;
	cvt.f64.f32 	%fd2518, %f542;
	add.f64 	%fd2519, %fd2518, %fd2518;
	sub.f64 	%fd2520, %fd2519, %fd2513;
	mul.f64 	%fd2521, %fd2518, 0d3FC70A3D80000000;
	sub.f64 	%fd2522, %fd2520, %fd2521;
	cvt.rn.f32.f64 	%f543, %fd2522;
	cvt.f64.f32 	%fd2523, %f543;
	add.f64 	%fd2524, %fd2523, %fd2523;
	sub.f64 	%fd2525, %fd2524, %fd2518;
	mul.f64 	%fd2526, %fd2523, 0d3FC70A3D80000000;
	sub.f64 	%fd2527, %fd2525, %fd2526;
	cvt.rn.f32.f64 	%f544, %fd2527;
	cvt.f64.f32 	%fd2528, %f544;
	add.f64 	%fd2529, %fd2528, %fd2528;
	sub.f64 	%fd2530, %fd2529, %fd2523;
	mul.f64 	%fd2531, %fd2528, 0d3FC70A3D80000000;
	sub.f64 	%fd2532, %fd2530, %fd2531;
	cvt.rn.f32.f64 	%f545, %fd2532;
	cvt.f64.f32 	%fd2533, %f545;
	add.f64 	%fd2534, %fd2533, %fd2533;
	sub.f64 	%fd2535, %fd2534, %fd2528;
	mul.f64 	%fd2536, %fd2533, 0d3FC70A3D80000000;
	sub.f64 	%fd2537, %fd2535, %fd2536;
	cvt.rn.f32.f64 	%f546, %fd2537;
	cvt.f64.f32 	%fd2538, %f546;
	add.f64 	%fd2539, %fd2538, %fd2538;
	sub.f64 	%fd2540, %fd2539, %fd2533;
	mul.f64 	%fd2541, %fd2538, 0d3FC70A3D80000000;
	sub.f64 	%fd2542, %fd2540, %fd2541;
	cvt.rn.f32.f64 	%f547, %fd2542;
	cvt.f64.f32 	%fd2543, %f547;
	add.f64 	%fd2544, %fd2543, %fd2543;
	sub.f64 	%fd2545, %fd2544, %fd2538;
	mul.f64 	%fd2546, %fd2543, 0d3FC70A3D80000000;
	sub.f64 	%fd2547, %fd2545, %fd2546;
	cvt.rn.f32.f64 	%f548, %fd2547;
	cvt.f64.f32 	%fd2548, %f548;
	add.f64 	%fd2549, %fd2548, %fd2548;
	sub.f64 	%fd2550, %fd2549, %fd2543;
	mul.f64 	%fd2551, %fd2548, 0d3FC70A3D80000000;
	sub.f64 	%fd2552, %fd2550, %fd2551;
	cvt.rn.f32.f64 	%f549, %fd2552;
	cvt.f64.f32 	%fd2553, %f549;
	add.f64 	%fd2554, %fd2553, %fd2553;
	sub.f64 	%fd2555, %fd2554, %fd2548;
	mul.f64 	%fd2556, %fd2553, 0d3FC70A3D80000000;
	sub.f64 	%fd2557, %fd2555, %fd2556;
	cvt.rn.f32.f64 	%f550, %fd2557;
	cvt.f64.f32 	%fd2558, %f550;
	add.f64 	%fd2559, %fd2558, %fd2558;
	sub.f64 	%fd2560, %fd2559, %fd2553;
	mul.f64 	%fd2561, %fd2558, 0d3FC70A3D80000000;
	sub.f64 	%fd2562, %fd2560, %fd2561;
	cvt.rn.f32.f64 	%f551, %fd2562;
	cvt.f64.f32 	%fd2563, %f551;
	add.f64 	%fd2564, %fd2563, %fd2563;
	sub.f64 	%fd2565, %fd2564, %fd2558;
	mul.f64 	%fd2566, %fd2563, 0d3FC70A3D80000000;
	sub.f64 	%fd2567, %fd2565, %fd2566;
	cvt.rn.f32.f64 	%f552, %fd2567;
	cvt.f64.f32 	%fd2568, %f552;
	add.f64 	%fd2569, %fd2568, %fd2568;
	sub.f64 	%fd2570, %fd2569, %fd2563;
	mul.f64 	%fd2571, %fd2568, 0d3FC70A3D80000000;
	sub.f64 	%fd2572, %fd2570, %fd2571;
	cvt.rn.f32.f64 	%f553, %fd2572;
	cvt.f64.f32 	%fd2573, %f553;
	add.f64 	%fd2574, %fd2573, %fd2573;
	sub.f64 	%fd2575, %fd2574, %fd2568;
	mul.f64 	%fd2576, %fd2573, 0d3FC70A3D80000000;
	sub.f64 	%fd2577, %fd2575, %fd2576;
	cvt.rn.f32.f64 	%f554, %fd2577;
	cvt.f64.f32 	%fd2578, %f554;
	add.f64 	%fd2579, %fd2578, %fd2578;
	sub.f64 	%fd2580, %fd2579, %fd2573;
	mul.f64 	%fd2581, %fd2578, 0d3FC70A3D80000000;
	sub.f64 	%fd2582, %fd2580, %fd2581;
	cvt.rn.f32.f64 	%f555, %fd2582;
	cvt.f64.f32 	%fd2583, %f555;
	add.f64 	%fd2584, %fd2583, %fd2583;
	sub.f64 	%fd2585, %fd2584, %fd2578;
	mul.f64 	%fd2586, %fd2583, 0d3FC70A3D80000000;
	sub.f64 	%fd2587, %fd2585, %fd2586;
	cvt.rn.f32.f64 	%f556, %fd2587;
	cvt.f64.f32 	%fd2588, %f556;
	add.f64 	%fd2589, %fd2588, %fd2588;
	sub.f64 	%fd2590, %fd2589, %fd2583;
	mul.f64 	%fd2591, %fd2588, 0d3FC70A3D80000000;
	sub.f64 	%fd2592, %fd2590, %fd2591;
	cvt.rn.f32.f64 	%f557, %fd2592;
	cvt.f64.f32 	%fd2593, %f557;
	add.f64 	%fd2594, %fd2593, %fd2593;
	sub.f64 	%fd2595, %fd2594, %fd2588;
	mul.f64 	%fd2596, %fd2593, 0d3FC70A3D80000000;
	sub.f64 	%fd2597, %fd2595, %fd2596;
	cvt.rn.f32.f64 	%f558, %fd2597;
	cvt.f64.f32 	%fd2598, %f558;
	add.f64 	%fd2599, %fd2598, %fd2598;
	sub.f64 	%fd2600, %fd2599, %fd2593;
	mul.f64 	%fd2601, %fd2598, 0d3FC70A3D80000000;
	sub.f64 	%fd2602, %fd2600, %fd2601;
	cvt.rn.f32.f64 	%f559, %fd2602;
	cvt.f64.f32 	%fd2603, %f559;
	add.f64 	%fd2604, %fd2603, %fd2603;
	sub.f64 	%fd2605, %fd2604, %fd2598;
	mul.f64 	%fd2606, %fd2603, 0d3FC70A3D80000000;
	sub.f64 	%fd2607, %fd2605, %fd2606;
	cvt.rn.f32.f64 	%f560, %fd2607;
	cvt.f64.f32 	%fd2608, %f560;
	add.f64 	%fd2609, %fd2608, %fd2608;
	sub.f64 	%fd2610, %fd2609, %fd2603;
	mul.f64 	%fd2611, %fd2608, 0d3FC70A3D80000000;
	sub.f64 	%fd2612, %fd2610, %fd2611;
	cvt.rn.f32.f64 	%f561, %fd2612;
	cvt.f64.f32 	%fd2613, %f561;
	add.f64 	%fd2614, %fd2613, %fd2613;
	sub.f64 	%fd2615, %fd2614, %fd2608;
	mul.f64 	%fd2616, %fd2613, 0d3FC70A3D80000000;
	sub.f64 	%fd2617, %fd2615, %fd2616;
	cvt.rn.f32.f64 	%f562, %fd2617;
	cvt.f64.f32 	%fd2618, %f562;
	add.f64 	%fd2619, %fd2618, %fd2618;
	sub.f64 	%fd2620, %fd2619, %fd2613;
	mul.f64 	%fd2621, %fd2618, 0d3FC70A3D80000000;
	sub.f64 	%fd2622, %fd2620, %fd2621;
	cvt.rn.f32.f64 	%f563, %fd2622;
	cvt.f64.f32 	%fd2623, %f563;
	add.f64 	%fd2624, %fd2623, %fd2623;
	sub.f64 	%fd2625, %fd2624, %fd2618;
	mul.f64 	%fd2626, %fd2623, 0d3FC70A3D80000000;
	sub.f64 	%fd2627, %fd2625, %fd2626;
	cvt.rn.f32.f64 	%f564, %fd2627;
	cvt.f64.f32 	%fd2628, %f564;
	add.f64 	%fd2629, %fd2628, %fd2628;
	sub.f64 	%fd2630, %fd2629, %fd2623;
	mul.f64 	%fd2631, %fd2628, 0d3FC70A3D80000000;
	sub.f64 	%fd2632, %fd2630, %fd2631;
	cvt.rn.f32.f64 	%f565, %fd2632;
	cvt.f64.f32 	%fd2633, %f565;
	add.f64 	%fd2634, %fd2633, %fd2633;
	sub.f64 	%fd2635, %fd2634, %fd2628;
	mul.f64 	%fd2636, %fd2633, 0d3FC70A3D80000000;
	sub.f64 	%fd2637, %fd2635, %fd2636;
	cvt.rn.f32.f64 	%f566, %fd2637;
	cvt.f64.f32 	%fd2638, %f566;
	add.f64 	%fd2639, %fd2638, %fd2638;
	sub.f64 	%fd2640, %fd2639, %fd2633;
	mul.f64 	%fd2641, %fd2638, 0d3FC70A3D80000000;
	sub.f64 	%fd2642, %fd2640, %fd2641;
	cvt.rn.f32.f64 	%f567, %fd2642;
	cvt.f64.f32 	%fd2643, %f567;
	add.f64 	%fd2644, %fd2643, %fd2643;
	sub.f64 	%fd2645, %fd2644, %fd2638;
	mul.f64 	%fd2646, %fd2643, 0d3FC70A3D80000000;
	sub.f64 	%fd2647, %fd2645, %fd2646;
	cvt.rn.f32.f64 	%f568, %fd2647;
	cvt.f64.f32 	%fd2648, %f568;
	add.f64 	%fd2649, %fd2648, %fd2648;
	sub.f64 	%fd2650, %fd2649, %fd2643;
	mul.f64 	%fd2651, %fd2648, 0d3FC70A3D80000000;
	sub.f64 	%fd2652, %fd2650, %fd2651;
	cvt.rn.f32.f64 	%f569, %fd2652;
	cvt.f64.f32 	%fd2653, %f569;
	add.f64 	%fd2654, %fd2653, %fd2653;
	sub.f64 	%fd2655, %fd2654, %fd2648;
	mul.f64 	%fd2656, %fd2653, 0d3FC70A3D80000000;
	sub.f64 	%fd2657, %fd2655, %fd2656;
	cvt.rn.f32.f64 	%f570, %fd2657;
	cvt.f64.f32 	%fd2658, %f570;
	add.f64 	%fd2659, %fd2658, %fd2658;
	sub.f64 	%fd2660, %fd2659, %fd2653;
	mul.f64 	%fd2661, %fd2658, 0d3FC70A3D80000000;
	sub.f64 	%fd2662, %fd2660, %fd2661;
	cvt.rn.f32.f64 	%f571, %fd2662;
	cvt.f64.f32 	%fd2663, %f571;
	add.f64 	%fd2664, %fd2663, %fd2663;
	sub.f64 	%fd2665, %fd2664, %fd2658;
	mul.f64 	%fd2666, %fd2663, 0d3FC70A3D80000000;
	sub.f64 	%fd2667, %fd2665, %fd2666;
	cvt.rn.f32.f64 	%f572, %fd2667;
	cvt.f64.f32 	%fd2668, %f572;
	add.f64 	%fd2669, %fd2668, %fd2668;
	sub.f64 	%fd2670, %fd2669, %fd2663;
	mul.f64 	%fd2671, %fd2668, 0d3FC70A3D80000000;
	sub.f64 	%fd2672, %fd2670, %fd2671;
	cvt.rn.f32.f64 	%f573, %fd2672;
	cvt.f64.f32 	%fd2673, %f573;
	add.f64 	%fd2674, %fd2673, %fd2673;
	sub.f64 	%fd2675, %fd2674, %fd2668;
	mul.f64 	%fd2676, %fd2673, 0d3FC70A3D80000000;
	sub.f64 	%fd2677, %fd2675, %fd2676;
	cvt.rn.f32.f64 	%f574, %fd2677;
	cvt.f64.f32 	%fd2678, %f574;
	add.f64 	%fd2679, %fd2678, %fd2678;
	sub.f64 	%fd2680, %fd2679, %fd2673;
	mul.f64 	%fd2681, %fd2678, 0d3FC70A3D80000000;
	sub.f64 	%fd2682, %fd2680, %fd2681;
	cvt.rn.f32.f64 	%f575, %fd2682;
	cvt.f64.f32 	%fd2683, %f575;
	add.f64 	%fd2684, %fd2683, %fd2683;
	sub.f64 	%fd2685, %fd2684, %fd2678;
	mul.f64 	%fd2686, %fd2683, 0d3FC70A3D80000000;
	sub.f64 	%fd2687, %fd2685, %fd2686;
	cvt.rn.f32.f64 	%f576, %fd2687;
	cvt.f64.f32 	%fd2688, %f576;
	add.f64 	%fd2689, %fd2688, %fd2688;
	sub.f64 	%fd2690, %fd2689, %fd2683;
	mul.f64 	%fd2691, %fd2688, 0d3FC70A3D80000000;
	sub.f64 	%fd2692, %fd2690, %fd2691;
	cvt.rn.f32.f64 	%f577, %fd2692;
	cvt.f64.f32 	%fd2693, %f577;
	add.f64 	%fd2694, %fd2693, %fd2693;
	sub.f64 	%fd2695, %fd2694, %fd2688;
	mul.f64 	%fd2696, %fd2693, 0d3FC70A3D80000000;
	sub.f64 	%fd2697, %fd2695, %fd2696;
	cvt.rn.f32.f64 	%f578, %fd2697;
	cvt.f64.f32 	%fd2698, %f578;
	add.f64 	%fd2699, %fd2698, %fd2698;
	sub.f64 	%fd2700, %fd2699, %fd2693;
	mul.f64 	%fd2701, %fd2698, 0d3FC70A3D80000000;
	sub.f64 	%fd2702, %fd2700, %fd2701;
	cvt.rn.f32.f64 	%f579, %fd2702;
	cvt.f64.f32 	%fd2703, %f579;
	add.f64 	%fd2704, %fd2703, %fd2703;
	sub.f64 	%fd2705, %fd2704, %fd2698;
	mul.f64 	%fd2706, %fd2703, 0d3FC70A3D80000000;
	sub.f64 	%fd2707, %fd2705, %fd2706;
	cvt.rn.f32.f64 	%f580, %fd2707;
	cvt.f64.f32 	%fd2708, %f580;
	add.f64 	%fd2709, %fd2708, %fd2708;
	sub.f64 	%fd2710, %fd2709, %fd2703;
	mul.f64 	%fd2711, %fd2708, 0d3FC70A3D80000000;
	sub.f64 	%fd2712, %fd2710, %fd2711;
	cvt.rn.f32.f64 	%f581, %fd2712;
	cvt.f64.f32 	%fd2713, %f581;
	add.f64 	%fd2714, %fd2713, %fd2713;
	sub.f64 	%fd2715, %fd2714, %fd2708;
	mul.f64 	%fd2716, %fd2713, 0d3FC70A3D80000000;
	sub.f64 	%fd2717, %fd2715, %fd2716;
	cvt.rn.f32.f64 	%f582, %fd2717;
	cvt.f64.f32 	%fd2718, %f582;
	add.f64 	%fd2719, %fd2718, %fd2718;
	sub.f64 	%fd2720, %fd2719, %fd2713;
	mul.f64 	%fd2721, %fd2718, 0d3FC70A3D80000000;
	sub.f64 	%fd2722, %fd2720, %fd2721;
	cvt.rn.f32.f64 	%f583, %fd2722;
	cvt.f64.f32 	%fd2723, %f583;
	add.f64 	%fd2724, %fd2723, %fd2723;
	sub.f64 	%fd2725, %fd2724, %fd2718;
	mul.f64 	%fd2726, %fd2723, 0d3FC70A3D80000000;
	sub.f64 	%fd2727, %fd2725, %fd2726;
	cvt.rn.f32.f64 	%f584, %fd2727;
	cvt.f64.f32 	%fd2728, %f584;
	add.f64 	%fd2729, %fd2728, %fd2728;
	sub.f64 	%fd2730, %fd2729, %fd2723;
	mul.f64 	%fd2731, %fd2728, 0d3FC70A3D80000000;
	sub.f64 	%fd2732, %fd2730, %fd2731;
	cvt.rn.f32.f64 	%f585, %fd2732;
	cvt.f64.f32 	%fd2733, %f585;
	add.f64 	%fd2734, %fd2733, %fd2733;
	sub.f64 	%fd2735, %fd2734, %fd2728;
	mul.f64 	%fd2736, %fd2733, 0d3FC70A3D80000000;
	sub.f64 	%fd2737, %fd2735, %fd2736;
	cvt.rn.f32.f64 	%f586, %fd2737;
	cvt.f64.f32 	%fd2738, %f586;
	add.f64 	%fd2739, %fd2738, %fd2738;
	sub.f64 	%fd2740, %fd2739, %fd2733;
	mul.f64 	%fd2741, %fd2738, 0d3FC70A3D80000000;
	sub.f64 	%fd2742, %fd2740, %fd2741;
	cvt.rn.f32.f64 	%f587, %fd2742;
	cvt.f64.f32 	%fd2743, %f587;
	add.f64 	%fd2744, %fd2743, %fd2743;
	sub.f64 	%fd2745, %fd2744, %fd2738;
	mul.f64 	%fd2746, %fd2743, 0d3FC70A3D80000000;
	sub.f64 	%fd2747, %fd2745, %fd2746;
	cvt.rn.f32.f64 	%f588, %fd2747;
	cvt.f64.f32 	%fd2748, %f588;
	add.f64 	%fd2749, %fd2748, %fd2748;
	sub.f64 	%fd2750, %fd2749, %fd2743;
	mul.f64 	%fd2751, %fd2748, 0d3FC70A3D80000000;
	sub.f64 	%fd2752, %fd2750, %fd2751;
	cvt.rn.f32.f64 	%f589, %fd2752;
	cvt.f64.f32 	%fd2753, %f589;
	add.f64 	%fd2754, %fd2753, %fd2753;
	sub.f64 	%fd2755, %fd2754, %fd2748;
	mul.f64 	%fd2756, %fd2753, 0d3FC70A3D80000000;
	sub.f64 	%fd2757, %fd2755, %fd2756;
	cvt.rn.f32.f64 	%f590, %fd2757;
	cvt.f64.f32 	%fd2758, %f590;
	add.f64 	%fd2759, %fd2758, %fd2758;
	sub.f64 	%fd2760, %fd2759, %fd2753;
	mul.f64 	%fd2761, %fd2758, 0d3FC70A3D80000000;
	sub.f64 	%fd2762, %fd2760, %fd2761;
	cvt.rn.f32.f64 	%f591, %fd2762;
	cvt.f64.f32 	%fd2763, %f591;
	add.f64 	%fd2764, %fd2763, %fd2763;
	sub.f64 	%fd2765, %fd2764, %fd2758;
	mul.f64 	%fd2766, %fd2763, 0d3FC70A3D80000000;
	sub.f64 	%fd2767, %fd2765, %fd2766;
	cvt.rn.f32.f64 	%f592, %fd2767;
	cvt.f64.f32 	%fd2768, %f592;
	add.f64 	%fd2769, %fd2768, %fd2768;
	sub.f64 	%fd2770, %fd2769, %fd2763;
	mul.f64 	%fd2771, %fd2768, 0d3FC70A3D80000000;
	sub.f64 	%fd2772, %fd2770, %fd2771;
	cvt.rn.f32.f64 	%f593, %fd2772;
	cvt.f64.f32 	%fd2773, %f593;
	add.f64 	%fd2774, %fd2773, %fd2773;
	sub.f64 	%fd2775, %fd2774, %fd2768;
	mul.f64 	%fd2776, %fd2773, 0d3FC70A3D80000000;
	sub.f64 	%fd2777, %fd2775, %fd2776;
	cvt.rn.f32.f64 	%f594, %fd2777;
	cvt.f64.f32 	%fd2778, %f594;
	add.f64 	%fd2779, %fd2778, %fd2778;
	sub.f64 	%fd2780, %fd2779, %fd2773;
	mul.f64 	%fd2781, %fd2778, 0d3FC70A3D80000000;
	sub.f64 	%fd2782, %fd2780, %fd2781;
	cvt.rn.f32.f64 	%f595, %fd2782;
	cvt.f64.f32 	%fd2783, %f595;
	add.f64 	%fd2784, %fd2783, %fd2783;
	sub.f64 	%fd2785, %fd2784, %fd2778;
	mul.f64 	%fd2786, %fd2783, 0d3FC70A3D80000000;
	sub.f64 	%fd2787, %fd2785, %fd2786;
	cvt.rn.f32.f64 	%f596, %fd2787;
	cvt.f64.f32 	%fd2788, %f596;
	add.f64 	%fd2789, %fd2788, %fd2788;
	sub.f64 	%fd2790, %fd2789, %fd2783;
	mul.f64 	%fd2791, %fd2788, 0d3FC70A3D80000000;
	sub.f64 	%fd2792, %fd2790, %fd2791;
	cvt.rn.f32.f64 	%f597, %fd2792;
	cvt.f64.f32 	%fd2793, %f597;
	add.f64 	%fd2794, %fd2793, %fd2793;
	sub.f64 	%fd2795, %fd2794, %fd2788;
	mul.f64 	%fd2796, %fd2793, 0d3FC70A3D80000000;
	sub.f64 	%fd2797, %fd2795, %fd2796;
	cvt.rn.f32.f64 	%f598, %fd2797;
	cvt.f64.f32 	%fd2798, %f598;
	add.f64 	%fd2799, %fd2798, %fd2798;
	sub.f64 	%fd2800, %fd2799, %fd2793;
	mul.f64 	%fd2801, %fd2798, 0d3FC70A3D80000000;
	sub.f64 	%fd2802, %fd2800, %fd2801;
	cvt.rn.f32.f64 	%f599, %fd2802;
	cvt.f64.f32 	%fd2803, %f599;
	add.f64 	%fd2804, %fd2803, %fd2803;
	sub.f64 	%fd2805, %fd2804, %fd2798;
	mul.f64 	%fd2806, %fd2803, 0d3FC70A3D80000000;
	sub.f64 	%fd2807, %fd2805, %fd2806;
	cvt.rn.f32.f64 	%f600, %fd2807;
	cvt.f64.f32 	%fd2808, %f600;
	add.f64 	%fd2809, %fd2808, %fd2808;
	sub.f64 	%fd2810, %fd2809, %fd2803;
	mul.f64 	%fd2811, %fd2808, 0d3FC70A3D80000000;
	sub.f64 	%fd2812, %fd2810, %fd2811;
	cvt.rn.f32.f64 	%f601, %fd2812;
	cvt.f64.f32 	%fd2813, %f601;
	add.f64 	%fd2814, %fd2813, %fd2813;
	sub.f64 	%fd2815, %fd2814, %fd2808;
	mul.f64 	%fd2816, %fd2813, 0d3FC70A3D80000000;
	sub.f64 	%fd2817, %fd2815, %fd2816;
	cvt.rn.f32.f64 	%f602, %fd2817;
	cvt.f64.f32 	%fd2818, %f602;
	add.f64 	%fd2819, %fd2818, %fd2818;
	sub.f64 	%fd2820, %fd2819, %fd2813;
	mul.f64 	%fd2821, %fd2818, 0d3FC70A3D80000000;
	sub.f64 	%fd2822, %fd2820, %fd2821;
	cvt.rn.f32.f64 	%f603, %fd2822;
	cvt.f64.f32 	%fd2823, %f603;
	add.f64 	%fd2824, %fd2823, %fd2823;
	sub.f64 	%fd2825, %fd2824, %fd2818;
	mul.f64 	%fd2826, %fd2823, 0d3FC70A3D80000000;
	sub.f64 	%fd2827, %fd2825, %fd2826;
	cvt.rn.f32.f64 	%f604, %fd2827;
	cvt.f64.f32 	%fd2828, %f604;
	add.f64 	%fd2829, %fd2828, %fd2828;
	sub.f64 	%fd2830, %fd2829, %fd2823;
	mul.f64 	%fd2831, %fd2828, 0d3FC70A3D80000000;
	sub.f64 	%fd2832, %fd2830, %fd2831;
	cvt.rn.f32.f64 	%f605, %fd2832;
	cvt.f64.f32 	%fd2833, %f605;
	add.f64 	%fd2834, %fd2833, %fd2833;
	sub.f64 	%fd2835, %fd2834, %fd2828;
	mul.f64 	%fd2836, %fd2833, 0d3FC70A3D80000000;
	sub.f64 	%fd2837, %fd2835, %fd2836;
	cvt.rn.f32.f64 	%f606, %fd2837;
	cvt.f64.f32 	%fd2838, %f606;
	add.f64 	%fd2839, %fd2838, %fd2838;
	sub.f64 	%fd2840, %fd2839, %fd2833;
	mul.f64 	%fd2841, %fd2838, 0d3FC70A3D80000000;
	sub.f64 	%fd2842, %fd2840, %fd2841;
	cvt.rn.f32.f64 	%f607, %fd2842;
	cvt.f64.f32 	%fd2843, %f607;
	add.f64 	%fd2844, %fd2843, %fd2843;
	sub.f64 	%fd2845, %fd2844, %fd2838;
	mul.f64 	%fd2846, %fd2843, 0d3FC70A3D80000000;
	sub.f64 	%fd2847, %fd2845, %fd2846;
	cvt.rn.f32.f64 	%f608, %fd2847;
	cvt.f64.f32 	%fd2848, %f608;
	add.f64 	%fd2849, %fd2848, %fd2848;
	sub.f64 	%fd2850, %fd2849, %fd2843;
	mul.f64 	%fd2851, %fd2848, 0d3FC70A3D80000000;
	sub.f64 	%fd2852, %fd2850, %fd2851;
	cvt.rn.f32.f64 	%f609, %fd2852;
	cvt.f64.f32 	%fd2853, %f609;
	add.f64 	%fd2854, %fd2853, %fd2853;
	sub.f64 	%fd2855, %fd2854, %fd2848;
	mul.f64 	%fd2856, %fd2853, 0d3FC70A3D80000000;
	sub.f64 	%fd2857, %fd2855, %fd2856;
	cvt.rn.f32.f64 	%f610, %fd2857;
	cvt.f64.f32 	%fd2858, %f610;
	add.f64 	%fd2859, %fd2858, %fd2858;
	sub.f64 	%fd2860, %fd2859, %fd2853;
	mul.f64 	%fd2861, %fd2858, 0d3FC70A3D80000000;
	sub.f64 	%fd2862, %fd2860, %fd2861;
	cvt.rn.f32.f64 	%f611, %fd2862;
	cvt.f64.f32 	%fd2863, %f611;
	add.f64 	%fd2864, %fd2863, %fd2863;
	sub.f64 	%fd2865, %fd2864, %fd2858;
	mul.f64 	%fd2866, %fd2863, 0d3FC70A3D80000000;
	sub.f64 	%fd2867, %fd2865, %fd2866;
	cvt.rn.f32.f64 	%f612, %fd2867;
	cvt.f64.f32 	%fd2868, %f612;
	add.f64 	%fd2869, %fd2868, %fd2868;
	sub.f64 	%fd2870, %fd2869, %fd2863;
	mul.f64 	%fd2871, %fd2868, 0d3FC70A3D80000000;
	sub.f64 	%fd2872, %fd2870, %fd2871;
	cvt.rn.f32.f64 	%f613, %fd2872;
	cvt.f64.f32 	%fd2873, %f613;
	add.f64 	%fd2874, %fd2873, %fd2873;
	sub.f64 	%fd2875, %fd2874, %fd2868;
	mul.f64 	%fd2876, %fd2873, 0d3FC70A3D80000000;
	sub.f64 	%fd2877, %fd2875, %fd2876;
	cvt.rn.f32.f64 	%f614, %fd2877;
	cvt.f64.f32 	%fd2878, %f614;
	add.f64 	%fd2879, %fd2878, %fd2878;
	sub.f64 	%fd2880, %fd2879, %fd2873;
	mul.f64 	%fd2881, %fd2878, 0d3FC70A3D80000000;
	sub.f64 	%fd2882, %fd2880, %fd2881;
	cvt.rn.f32.f64 	%f615, %fd2882;
	cvt.f64.f32 	%fd2883, %f615;
	add.f64 	%fd2884, %fd2883, %fd2883;
	sub.f64 	%fd2885, %fd2884, %fd2878;
	mul.f64 	%fd2886, %fd2883, 0d3FC70A3D80000000;
	sub.f64 	%fd2887, %fd2885, %fd2886;
	cvt.rn.f32.f64 	%f616, %fd2887;
	cvt.f64.f32 	%fd2888, %f616;
	add.f64 	%fd2889, %fd2888, %fd2888;
	sub.f64 	%fd2890, %fd2889, %fd2883;
	mul.f64 	%fd2891, %fd2888, 0d3FC70A3D80000000;
	sub.f64 	%fd2892, %fd2890, %fd2891;
	cvt.rn.f32.f64 	%f617, %fd2892;
	cvt.f64.f32 	%fd2893, %f617;
	add.f64 	%fd2894, %fd2893, %fd2893;
	sub.f64 	%fd2895, %fd2894, %fd2888;
	mul.f64 	%fd2896, %fd2893, 0d3FC70A3D80000000;
	sub.f64 	%fd2897, %fd2895, %fd2896;
	cvt.rn.f32.f64 	%f618, %fd2897;
	cvt.f64.f32 	%fd2898, %f618;
	add.f64 	%fd2899, %fd2898, %fd2898;
	sub.f64 	%fd2900, %fd2899, %fd2893;
	mul.f64 	%fd2901, %fd2898, 0d3FC70A3D80000000;
	sub.f64 	%fd2902, %fd2900, %fd2901;
	cvt.rn.f32.f64 	%f619, %fd2902;
	cvt.f64.f32 	%fd2903, %f619;
	add.f64 	%fd2904, %fd2903, %fd2903;
	sub.f64 	%fd2905, %fd2904, %fd2898;
	mul.f64 	%fd2906, %fd2903, 0d3FC70A3D80000000;
	sub.f64 	%fd2907, %fd2905, %fd2906;
	cvt.rn.f32.f64 	%f620, %fd2907;
	cvt.f64.f32 	%fd2908, %f620;
	add.f64 	%fd2909, %fd2908, %fd2908;
	sub.f64 	%fd2910, %fd2909, %fd2903;
	mul.f64 	%fd2911, %fd2908, 0d3FC70A3D80000000;
	sub.f64 	%fd2912, %fd2910, %fd2911;
	cvt.rn.f32.f64 	%f621, %fd2912;
	cvt.f64.f32 	%fd2913, %f621;
	add.f64 	%fd2914, %fd2913, %fd2913;
	sub.f64 	%fd2915, %fd2914, %fd2908;
	mul.f64 	%fd2916, %fd2913, 0d3FC70A3D80000000;
	sub.f64 	%fd2917, %fd2915, %fd2916;
	cvt.rn.f32.f64 	%f622, %fd2917;
	cvt.f64.f32 	%fd2918, %f622;
	add.f64 	%fd2919, %fd2918, %fd2918;
	sub.f64 	%fd2920, %fd2919, %fd2913;
	mul.f64 	%fd2921, %fd2918, 0d3FC70A3D80000000;
	sub.f64 	%fd2922, %fd2920, %fd2921;
	cvt.rn.f32.f64 	%f623, %fd2922;
	cvt.f64.f32 	%fd2923, %f623;
	add.f64 	%fd2924, %fd2923, %fd2923;
	sub.f64 	%fd2925, %fd2924, %fd2918;
	mul.f64 	%fd2926, %fd2923, 0d3FC70A3D80000000;
	sub.f64 	%fd2927, %fd2925, %fd2926;
	cvt.rn.f32.f64 	%f624, %fd2927;
	cvt.f64.f32 	%fd2928, %f624;
	add.f64 	%fd2929, %fd2928, %fd2928;
	sub.f64 	%fd2930, %fd2929, %fd2923;
	mul.f64 	%fd2931, %fd2928, 0d3FC70A3D80000000;
	sub.f64 	%fd2932, %fd2930, %fd2931;
	cvt.rn.f32.f64 	%f625, %fd2932;
	cvt.f64.f32 	%fd2933, %f625;
	add.f64 	%fd2934, %fd2933, %fd2933;
	sub.f64 	%fd2935, %fd2934, %fd2928;
	mul.f64 	%fd2936, %fd2933, 0d3FC70A3D80000000;
	sub.f64 	%fd2937, %fd2935, %fd2936;
	cvt.rn.f32.f64 	%f626, %fd2937;
	cvt.f64.f32 	%fd2938, %f626;
	add.f64 	%fd2939, %fd2938, %fd2938;
	sub.f64 	%fd2940, %fd2939, %fd2933;
	mul.f64 	%fd2941, %fd2938, 0d3FC70A3D80000000;
	sub.f64 	%fd2942, %fd2940, %fd2941;
	cvt.rn.f32.f64 	%f627, %fd2942;
	cvt.f64.f32 	%fd2943, %f627;
	add.f64 	%fd2944, %fd2943, %fd2943;
	sub.f64 	%fd2945, %fd2944, %fd2938;
	mul.f64 	%fd2946, %fd2943, 0d3FC70A3D80000000;
	sub.f64 	%fd2947, %fd2945, %fd2946;
	cvt.rn.f32.f64 	%f628, %fd2947;
	cvt.f64.f32 	%fd2948, %f628;
	add.f64 	%fd2949, %fd2948, %fd2948;
	sub.f64 	%fd2950, %fd2949, %fd2943;
	mul.f64 	%fd2951, %fd2948, 0d3FC70A3D80000000;
	sub.f64 	%fd2952, %fd2950, %fd2951;
	cvt.rn.f32.f64 	%f629, %fd2952;
	cvt.f64.f32 	%fd2953, %f629;
	add.f64 	%fd2954, %fd2953, %fd2953;
	sub.f64 	%fd2955, %fd2954, %fd2948;
	mul.f64 	%fd2956, %fd2953, 0d3FC70A3D80000000;
	sub.f64 	%fd2957, %fd2955, %fd2956;
	cvt.rn.f32.f64 	%f630, %fd2957;
	cvt.f64.f32 	%fd2958, %f630;
	add.f64 	%fd2959, %fd2958, %fd2958;
	sub.f64 	%fd2960, %fd2959, %fd2953;
	mul.f64 	%fd2961, %fd2958, 0d3FC70A3D80000000;
	sub.f64 	%fd2962, %fd2960, %fd2961;
	cvt.rn.f32.f64 	%f631, %fd2962;
	cvt.f64.f32 	%fd2963, %f631;
	add.f64 	%fd2964, %fd2963, %fd2963;
	sub.f64 	%fd2965, %fd2964, %fd2958;
	mul.f64 	%fd2966, %fd2963, 0d3FC70A3D80000000;
	sub.f64 	%fd2967, %fd2965, %fd2966;
	cvt.rn.f32.f64 	%f632, %fd2967;
	cvt.f64.f32 	%fd2968, %f632;
	add.f64 	%fd2969, %fd2968, %fd2968;
	sub.f64 	%fd2970, %fd2969, %fd2963;
	mul.f64 	%fd2971, %fd2968, 0d3FC70A3D80000000;
	sub.f64 	%fd2972, %fd2970, %fd2971;
	cvt.rn.f32.f64 	%f633, %fd2972;
	cvt.f64.f32 	%fd2973, %f633;
	add.f64 	%fd2974, %fd2973, %fd2973;
	sub.f64 	%fd2975, %fd2974, %fd2968;
	mul.f64 	%fd2976, %fd2973, 0d3FC70A3D80000000;
	sub.f64 	%fd2977, %fd2975, %fd2976;
	cvt.rn.f32.f64 	%f634, %fd2977;
	cvt.f64.f32 	%fd2978, %f634;
	add.f64 	%fd2979, %fd2978, %fd2978;
	sub.f64 	%fd2980, %fd2979, %fd2973;
	mul.f64 	%fd2981, %fd2978, 0d3FC70A3D80000000;
	sub.f64 	%fd2982, %fd2980, %fd2981;
	cvt.rn.f32.f64 	%f635, %fd2982;
	cvt.f64.f32 	%fd2983, %f635;
	add.f64 	%fd2984, %fd2983, %fd2983;
	sub.f64 	%fd2985, %fd2984, %fd2978;
	mul.f64 	%fd2986, %fd2983, 0d3FC70A3D80000000;
	sub.f64 	%fd2987, %fd2985, %fd2986;
	cvt.rn.f32.f64 	%f636, %fd2987;
	cvt.f64.f32 	%fd2988, %f636;
	add.f64 	%fd2989, %fd2988, %fd2988;
	sub.f64 	%fd2990, %fd2989, %fd2983;
	mul.f64 	%fd2991, %fd2988, 0d3FC70A3D80000000;
	sub.f64 	%fd2992, %fd2990, %fd2991;
	cvt.rn.f32.f64 	%f637, %fd2992;
	cvt.f64.f32 	%fd2993, %f637;
	add.f64 	%fd2994, %fd2993, %fd2993;
	sub.f64 	%fd2995, %fd2994, %fd2988;
	mul.f64 	%fd2996, %fd2993, 0d3FC70A3D80000000;
	sub.f64 	%fd2997, %fd2995, %fd2996;
	cvt.rn.f32.f64 	%f638, %fd2997;
	cvt.f64.f32 	%fd2998, %f638;
	add.f64 	%fd2999, %fd2998, %fd2998;
	sub.f64 	%fd3000, %fd2999, %fd2993;
	mul.f64 	%fd3001, %fd2998, 0d3FC70A3D80000000;
	sub.f64 	%fd3002, %fd3000, %fd3001;
	cvt.rn.f32.f64 	%f639, %fd3002;
	cvt.f64.f32 	%fd3003, %f639;
	add.f64 	%fd3004, %fd3003, %fd3003;
	sub.f64 	%fd3005, %fd3004, %fd2998;
	mul.f64 	%fd3006, %fd3003, 0d3FC70A3D80000000;
	sub.f64 	%fd3007, %fd3005, %fd3006;
	cvt.rn.f32.f64 	%f640, %fd3007;
	cvt.f64.f32 	%fd3008, %f640;
	add.f64 	%fd3009, %fd3008, %fd3008;
	sub.f64 	%fd3010, %fd3009, %fd3003;
	mul.f64 	%fd3011, %fd3008, 0d3FC70A3D80000000;
	sub.f64 	%fd3012, %fd3010, %fd3011;
	cvt.rn.f32.f64 	%f641, %fd3012;
	cvt.f64.f32 	%fd3013, %f641;
	add.f64 	%fd3014, %fd3013, %fd3013;
	sub.f64 	%fd3015, %fd3014, %fd3008;
	mul.f64 	%fd3016, %fd3013, 0d3FC70A3D80000000;
	sub.f64 	%fd3017, %fd3015, %fd3016;
	cvt.rn.f32.f64 	%f642, %fd3017;
	cvt.f64.f32 	%fd3018, %f642;
	add.f64 	%fd3019, %fd3018, %fd3018;
	sub.f64 	%fd3020, %fd3019, %fd3013;
	mul.f64 	%fd3021, %fd3018, 0d3FC70A3D80000000;
	sub.f64 	%fd3022, %fd3020, %fd3021;
	cvt.rn.f32.f64 	%f643, %fd3022;
	cvt.f64.f32 	%fd3023, %f643;
	add.f64 	%fd3024, %fd3023, %fd3023;
	sub.f64 	%fd3025, %fd3024, %fd3018;
	mul.f64 	%fd3026, %fd3023, 0d3FC70A3D80000000;
	sub.f64 	%fd3027, %fd3025, %fd3026;
	cvt.rn.f32.f64 	%f644, %fd3027;
	cvt.f64.f32 	%fd3028, %f644;
	add.f64 	%fd3029, %fd3028, %fd3028;
	sub.f64 	%fd3030, %fd3029, %fd3023;
	mul.f64 	%fd3031, %fd3028, 0d3FC70A3D80000000;
	sub.f64 	%fd3032, %fd3030, %fd3031;
	cvt.rn.f32.f64 	%f645, %fd3032;
	cvt.f64.f32 	%fd3033, %f645;
	add.f64 	%fd3034, %fd3033, %fd3033;
	sub.f64 	%fd3035, %fd3034, %fd3028;
	mul.f64 	%fd3036, %fd3033, 0d3FC70A3D80000000;
	sub.f64 	%fd3037, %fd3035, %fd3036;
	cvt.rn.f32.f64 	%f646, %fd3037;
	cvt.f64.f32 	%fd3038, %f646;
	add.f64 	%fd3039, %fd3038, %fd3038;
	sub.f64 	%fd3040, %fd3039, %fd3033;
	mul.f64 	%fd3041, %fd3038, 0d3FC70A3D80000000;
	sub.f64 	%fd3042, %fd3040, %fd3041;
	cvt.rn.f32.f64 	%f647, %fd3042;
	cvt.f64.f32 	%fd3043, %f647;
	add.f64 	%fd3044, %fd3043, %fd3043;
	sub.f64 	%fd3045, %fd3044, %fd3038;
	mul.f64 	%fd3046, %fd3043, 0d3FC70A3D80000000;
	sub.f64 	%fd3047, %fd3045, %fd3046;
	cvt.rn.f32.f64 	%f648, %fd3047;
	cvt.f64.f32 	%fd3048, %f648;
	add.f64 	%fd3049, %fd3048, %fd3048;
	sub.f64 	%fd3050, %fd3049, %fd3043;
	mul.f64 	%fd3051, %fd3048, 0d3FC70A3D80000000;
	sub.f64 	%fd3052, %fd3050, %fd3051;
	cvt.rn.f32.f64 	%f649, %fd3052;
	cvt.f64.f32 	%fd3053, %f649;
	add.f64 	%fd3054, %fd3053, %fd3053;
	sub.f64 	%fd3055, %fd3054, %fd3048;
	mul.f64 	%fd3056, %fd3053, 0d3FC70A3D80000000;
	sub.f64 	%fd3057, %fd3055, %fd3056;
	cvt.rn.f32.f64 	%f650, %fd3057;
	cvt.f64.f32 	%fd3058, %f650;
	add.f64 	%fd3059, %fd3058, %fd3058;
	sub.f64 	%fd3060, %fd3059, %fd3053;
	mul.f64 	%fd3061, %fd3058, 0d3FC70A3D80000000;
	sub.f64 	%fd3062, %fd3060, %fd3061;
	cvt.rn.f32.f64 	%f651, %fd3062;
	cvt.f64.f32 	%fd3063, %f651;
	add.f64 	%fd3064, %fd3063, %fd3063;
	sub.f64 	%fd3065, %fd3064, %fd3058;
	mul.f64 	%fd3066, %fd3063, 0d3FC70A3D80000000;
	sub.f64 	%fd3067, %fd3065, %fd3066;
	cvt.rn.f32.f64 	%f652, %fd3067;
	cvt.f64.f32 	%fd3068, %f652;
	add.f64 	%fd3069, %fd3068, %fd3068;
	sub.f64 	%fd3070, %fd3069, %fd3063;
	mul.f64 	%fd3071, %fd3068, 0d3FC70A3D80000000;
	sub.f64 	%fd3072, %fd3070, %fd3071;
	cvt.rn.f32.f64 	%f653, %fd3072;
	cvt.f64.f32 	%fd3073, %f653;
	add.f64 	%fd3074, %fd3073, %fd3073;
	sub.f64 	%fd3075, %fd3074, %fd3068;
	mul.f64 	%fd3076, %fd3073, 0d3FC70A3D80000000;
	sub.f64 	%fd3077, %fd3075, %fd3076;
	cvt.rn.f32.f64 	%f654, %fd3077;
	cvt.f64.f32 	%fd3078, %f654;
	add.f64 	%fd3079, %fd3078, %fd3078;
	sub.f64 	%fd3080, %fd3079, %fd3073;
	mul.f64 	%fd3081, %fd3078, 0d3FC70A3D80000000;
	sub.f64 	%fd3082, %fd3080, %fd3081;
	cvt.rn.f32.f64 	%f655, %fd3082;
	cvt.f64.f32 	%fd3083, %f655;
	add.f64 	%fd3084, %fd3083, %fd3083;
	sub.f64 	%fd3085, %fd3084, %fd3078;
	mul.f64 	%fd3086, %fd3083, 0d3FC70A3D80000000;
	sub.f64 	%fd3087, %fd3085, %fd3086;
	cvt.rn.f32.f64 	%f656, %fd3087;
	cvt.f64.f32 	%fd3088, %f656;
	add.f64 	%fd3089, %fd3088, %fd3088;
	sub.f64 	%fd3090, %fd3089, %fd3083;
	mul.f64 	%fd3091, %fd3088, 0d3FC70A3D80000000;
	sub.f64 	%fd3092, %fd3090, %fd3091;
	cvt.rn.f32.f64 	%f657, %fd3092;
	cvt.f64.f32 	%fd3093, %f657;
	add.f64 	%fd3094, %fd3093, %fd3093;
	sub.f64 	%fd3095, %fd3094, %fd3088;
	mul.f64 	%fd3096, %fd3093, 0d3FC70A3D80000000;
	sub.f64 	%fd3097, %fd3095, %fd3096;
	cvt.rn.f32.f64 	%f658, %fd3097;
	cvt.f64.f32 	%fd3098, %f658;
	add.f64 	%fd3099, %fd3098, %fd3098;
	sub.f64 	%fd3100, %fd3099, %fd3093;
	mul.f64 	%fd3101, %fd3098, 0d3FC70A3D80000000;
	sub.f64 	%fd3102, %fd3100, %fd3101;
	cvt.rn.f32.f64 	%f659, %fd3102;
	cvt.f64.f32 	%fd3103, %f659;
	add.f64 	%fd3104, %fd3103, %fd3103;
	sub.f64 	%fd3105, %fd3104, %fd3098;
	mul.f64 	%fd3106, %fd3103, 0d3FC70A3D80000000;
	sub.f64 	%fd3107, %fd3105, %fd3106;
	cvt.rn.f32.f64 	%f660, %fd3107;
	cvt.f64.f32 	%fd3108, %f660;
	add.f64 	%fd3109, %fd3108, %fd3108;
	sub.f64 	%fd3110, %fd3109, %fd3103;
	mul.f64 	%fd3111, %fd3108, 0d3FC70A3D80000000;
	sub.f64 	%fd3112, %fd3110, %fd3111;
	cvt.rn.f32.f64 	%f661, %fd3112;
	cvt.f64.f32 	%fd3113, %f661;
	add.f64 	%fd3114, %fd3113, %fd3113;
	sub.f64 	%fd3115, %fd3114, %fd3108;
	mul.f64 	%fd3116, %fd3113, 0d3FC70A3D80000000;
	sub.f64 	%fd3117, %fd3115, %fd3116;
	cvt.rn.f32.f64 	%f662, %fd3117;
	cvt.f64.f32 	%fd3118, %f662;
	add.f64 	%fd3119, %fd3118, %fd3118;
	sub.f64 	%fd3120, %fd3119, %fd3113;
	mul.f64 	%fd3121, %fd3118, 0d3FC70A3D80000000;
	sub.f64 	%fd3122, %fd3120, %fd3121;
	cvt.rn.f32.f64 	%f663, %fd3122;
	cvt.f64.f32 	%fd3123, %f663;
	add.f64 	%fd3124, %fd3123, %fd3123;
	sub.f64 	%fd3125, %fd3124, %fd3118;
	mul.f64 	%fd3126, %fd3123, 0d3FC70A3D80000000;
	sub.f64 	%fd3127, %fd3125, %fd3126;
	cvt.rn.f32.f64 	%f664, %fd3127;
	cvt.f64.f32 	%fd3128, %f664;
	add.f64 	%fd3129, %fd3128, %fd3128;
	sub.f64 	%fd3130, %fd3129, %fd3123;
	mul.f64 	%fd3131, %fd3128, 0d3FC70A3D80000000;
	sub.f64 	%fd3132, %fd3130, %fd3131;
	cvt.rn.f32.f64 	%f665, %fd3132;
	cvt.f64.f32 	%fd3133, %f665;
	add.f64 	%fd3134, %fd3133, %fd3133;
	sub.f64 	%fd3135, %fd3134, %fd3128;
	mul.f64 	%fd3136, %fd3133, 0d3FC70A3D80000000;
	sub.f64 	%fd3137, %fd3135, %fd3136;
	cvt.rn.f32.f64 	%f666, %fd3137;
	cvt.f64.f32 	%fd3138, %f666;
	add.f64 	%fd3139, %fd3138, %fd3138;
	sub.f64 	%fd3140, %fd3139, %fd3133;
	mul.f64 	%fd3141, %fd3138, 0d3FC70A3D80000000;
	sub.f64 	%fd3142, %fd3140, %fd3141;
	cvt.rn.f32.f64 	%f667, %fd3142;
	cvt.f64.f32 	%fd3143, %f667;
	add.f64 	%fd3144, %fd3143, %fd3143;
	sub.f64 	%fd3145, %fd3144, %fd3138;
	mul.f64 	%fd3146, %fd3143, 0d3FC70A3D80000000;
	sub.f64 	%fd3147, %fd3145, %fd3146;
	cvt.rn.f32.f64 	%f668, %fd3147;
	cvt.f64.f32 	%fd3148, %f668;
	add.f64 	%fd3149, %fd3148, %fd3148;
	sub.f64 	%fd3150, %fd3149, %fd3143;
	mul.f64 	%fd3151, %fd3148, 0d3FC70A3D80000000;
	sub.f64 	%fd3152, %fd3150, %fd3151;
	cvt.rn.f32.f64 	%f669, %fd3152;
	cvt.f64.f32 	%fd3153, %f669;
	add.f64 	%fd3154, %fd3153, %fd3153;
	sub.f64 	%fd3155, %fd3154, %fd3148;
	mul.f64 	%fd3156, %fd3153, 0d3FC70A3D80000000;
	sub.f64 	%fd3157, %fd3155, %fd3156;
	cvt.rn.f32.f64 	%f670, %fd3157;
	cvt.f64.f32 	%fd3158, %f670;
	add.f64 	%fd3159, %fd3158, %fd3158;
	sub.f64 	%fd3160, %fd3159, %fd3153;
	mul.f64 	%fd3161, %fd3158, 0d3FC70A3D80000000;
	sub.f64 	%fd3162, %fd3160, %fd3161;
	cvt.rn.f32.f64 	%f671, %fd3162;
	cvt.f64.f32 	%fd3163, %f671;
	add.f64 	%fd3164, %fd3163, %fd3163;
	sub.f64 	%fd3165, %fd3164, %fd3158;
	mul.f64 	%fd3166, %fd3163, 0d3FC70A3D80000000;
	sub.f64 	%fd3167, %fd3165, %fd3166;
	cvt.rn.f32.f64 	%f672, %fd3167;
	cvt.f64.f32 	%fd3168, %f672;
	add.f64 	%fd3169, %fd3168, %fd3168;
	sub.f64 	%fd3170, %fd3169, %fd3163;
	mul.f64 	%fd3171, %fd3168, 0d3FC70A3D80000000;
	sub.f64 	%fd3172, %fd3170, %fd3171;
	cvt.rn.f32.f64 	%f673, %fd3172;
	cvt.f64.f32 	%fd3173, %f673;
	add.f64 	%fd3174, %fd3173, %fd3173;
	sub.f64 	%fd3175, %fd3174, %fd3168;
	mul.f64 	%fd3176, %fd3173, 0d3FC70A3D80000000;
	sub.f64 	%fd3177, %fd3175, %fd3176;
	cvt.rn.f32.f64 	%f674, %fd3177;
	cvt.f64.f32 	%fd3178, %f674;
	add.f64 	%fd3179, %fd3178, %fd3178;
	sub.f64 	%fd3180, %fd3179, %fd3173;
	mul.f64 	%fd3181, %fd3178, 0d3FC70A3D80000000;
	sub.f64 	%fd3182, %fd3180, %fd3181;
	cvt.rn.f32.f64 	%f675, %fd3182;
	cvt.f64.f32 	%fd3183, %f675;
	add.f64 	%fd3184, %fd3183, %fd3183;
	sub.f64 	%fd3185, %fd3184, %fd3178;
	mul.f64 	%fd3186, %fd3183, 0d3FC70A3D80000000;
	sub.f64 	%fd3187, %fd3185, %fd3186;
	cvt.rn.f32.f64 	%f676, %fd3187;
	cvt.f64.f32 	%fd3188, %f676;
	add.f64 	%fd3189, %fd3188, %fd3188;
	sub.f64 	%fd3190, %fd3189, %fd3183;
	mul.f64 	%fd3191, %fd3188, 0d3FC70A3D80000000;
	sub.f64 	%fd3192, %fd3190, %fd3191;
	cvt.rn.f32.f64 	%f677, %fd3192;
	cvt.f64.f32 	%fd3193, %f677;
	add.f64 	%fd3194, %fd3193, %fd3193;
	sub.f64 	%fd3195, %fd3194, %fd3188;
	mul.f64 	%fd3196, %fd3193, 0d3FC70A3D80000000;
	sub.f64 	%fd3197, %fd3195, %fd3196;
	cvt.rn.f32.f64 	%f678, %fd3197;
	cvt.f64.f32 	%fd3198, %f678;
	add.f64 	%fd3199, %fd3198, %fd3198;
	sub.f64 	%fd3200, %fd3199, %fd3193;
	mul.f64 	%fd3201, %fd3198, 0d3FC70A3D80000000;
	sub.f64 	%fd3202, %fd3200, %fd3201;
	cvt.rn.f32.f64 	%f679, %fd3202;
	cvt.f64.f32 	%fd3203, %f679;
	add.f64 	%fd3204, %fd3203, %fd3203;
	sub.f64 	%fd3205, %fd3204, %fd3198;
	mul.f64 	%fd3206, %fd3203, 0d3FC70A3D80000000;
	sub.f64 	%fd3207, %fd3205, %fd3206;
	cvt.rn.f32.f64 	%f680, %fd3207;
	cvt.f64.f32 	%fd3208, %f680;
	add.f64 	%fd3209, %fd3208, %fd3208;
	sub.f64 	%fd3210, %fd3209, %fd3203;
	mul.f64 	%fd3211, %fd3208, 0d3FC70A3D80000000;
	sub.f64 	%fd3212, %fd3210, %fd3211;
	cvt.rn.f32.f64 	%f681, %fd3212;
	cvt.f64.f32 	%fd3213, %f681;
	add.f64 	%fd3214, %fd3213, %fd3213;
	sub.f64 	%fd3215, %fd3214, %fd3208;
	mul.f64 	%fd3216, %fd3213, 0d3FC70A3D80000000;
	sub.f64 	%fd3217, %fd3215, %fd3216;
	cvt.rn.f32.f64 	%f682, %fd3217;
	cvt.f64.f32 	%fd3218, %f682;
	add.f64 	%fd3219, %fd3218, %fd3218;
	sub.f64 	%fd3220, %fd3219, %fd3213;
	mul.f64 	%fd3221, %fd3218, 0d3FC70A3D80000000;
	sub.f64 	%fd3222, %fd3220, %fd3221;
	cvt.rn.f32.f64 	%f683, %fd3222;
	cvt.f64.f32 	%fd3223, %f683;
	add.f64 	%fd3224, %fd3223, %fd3223;
	sub.f64 	%fd3225, %fd3224, %fd3218;
	mul.f64 	%fd3226, %fd3223, 0d3FC70A3D80000000;
	sub.f64 	%fd3227, %fd3225, %fd3226;
	cvt.rn.f32.f64 	%f684, %fd3227;
	cvt.f64.f32 	%fd3228, %f684;
	add.f64 	%fd3229, %fd3228, %fd3228;
	sub.f64 	%fd3230, %fd3229, %fd3223;
	mul.f64 	%fd3231, %fd3228, 0d3FC70A3D80000000;
	sub.f64 	%fd3232, %fd3230, %fd3231;
	cvt.rn.f32.f64 	%f685, %fd3232;
	cvt.f64.f32 	%fd3233, %f685;
	add.f64 	%fd3234, %fd3233, %fd3233;
	sub.f64 	%fd3235, %fd3234, %fd3228;
	mul.f64 	%fd3236, %fd3233, 0d3FC70A3D80000000;
	sub.f64 	%fd3237, %fd3235, %fd3236;
	cvt.rn.f32.f64 	%f686, %fd3237;
	cvt.f64.f32 	%fd3238, %f686;
	add.f64 	%fd3239, %fd3238, %fd3238;
	sub.f64 	%fd3240, %fd3239, %fd3233;
	mul.f64 	%fd3241, %fd3238, 0d3FC70A3D80000000;
	sub.f64 	%fd3242, %fd3240, %fd3241;
	cvt.rn.f32.f64 	%f687, %fd3242;
	cvt.f64.f32 	%fd3243, %f687;
	add.f64 	%fd3244, %fd3243, %fd3243;
	sub.f64 	%fd3245, %fd3244, %fd3238;
	mul.f64 	%fd3246, %fd3243, 0d3FC70A3D80000000;
	sub.f64 	%fd3247, %fd3245, %fd3246;
	cvt.rn.f32.f64 	%f688, %fd3247;
	cvt.f64.f32 	%fd3248, %f688;
	add.f64 	%fd3249, %fd3248, %fd3248;
	sub.f64 	%fd3250, %fd3249, %fd3243;
	mul.f64 	%fd3251, %fd3248, 0d3FC70A3D80000000;
	sub.f64 	%fd3252, %fd3250, %fd3251;
	cvt.rn.f32.f64 	%f689, %fd3252;
	cvt.f64.f32 	%fd3253, %f689;
	add.f64 	%fd3254, %fd3253, %fd3253;
	sub.f64 	%fd3255, %fd3254, %fd3248;
	mul.f64 	%fd3256, %fd3253, 0d3FC70A3D80000000;
	sub.f64 	%fd3257, %fd3255, %fd3256;
	cvt.rn.f32.f64 	%f690, %fd3257;
	cvt.f64.f32 	%fd3258, %f690;
	add.f64 	%fd3259, %fd3258, %fd3258;
	sub.f64 	%fd3260, %fd3259, %fd3253;
	mul.f64 	%fd3261, %fd3258, 0d3FC70A3D80000000;
	sub.f64 	%fd3262, %fd3260, %fd3261;
	cvt.rn.f32.f64 	%f691, %fd3262;
	cvt.f64.f32 	%fd3263, %f691;
	add.f64 	%fd3264, %fd3263, %fd3263;
	sub.f64 	%fd3265, %fd3264, %fd3258;
	mul.f64 	%fd3266, %fd3263, 0d3FC70A3D80000000;
	sub.f64 	%fd3267, %fd3265, %fd3266;
	cvt.rn.f32.f64 	%f692, %fd3267;
	cvt.f64.f32 	%fd3268, %f692;
	add.f64 	%fd3269, %fd3268, %fd3268;
	sub.f64 	%fd3270, %fd3269, %fd3263;
	mul.f64 	%fd3271, %fd3268, 0d3FC70A3D80000000;
	sub.f64 	%fd3272, %fd3270, %fd3271;
	cvt.rn.f32.f64 	%f693, %fd3272;
	cvt.f64.f32 	%fd3273, %f693;
	add.f64 	%fd3274, %fd3273, %fd3273;
	sub.f64 	%fd3275, %fd3274, %fd3268;
	mul.f64 	%fd3276, %fd3273, 0d3FC70A3D80000000;
	sub.f64 	%fd3277, %fd3275, %fd3276;
	cvt.rn.f32.f64 	%f694, %fd3277;
	cvt.f64.f32 	%fd3278, %f694;
	add.f64 	%fd3279, %fd3278, %fd3278;
	sub.f64 	%fd3280, %fd3279, %fd3273;
	mul.f64 	%fd3281, %fd3278, 0d3FC70A3D80000000;
	sub.f64 	%fd3282, %fd3280, %fd3281;
	cvt.rn.f32.f64 	%f695, %fd3282;
	cvt.f64.f32 	%fd3283, %f695;
	add.f64 	%fd3284, %fd3283, %fd3283;
	sub.f64 	%fd3285, %fd3284, %fd3278;
	mul.f64 	%fd3286, %fd3283, 0d3FC70A3D80000000;
	sub.f64 	%fd3287, %fd3285, %fd3286;
	cvt.rn.f32.f64 	%f696, %fd3287;
	cvt.f64.f32 	%fd3288, %f696;
	add.f64 	%fd3289, %fd3288, %fd3288;
	sub.f64 	%fd3290, %fd3289, %fd3283;
	mul.f64 	%fd3291, %fd3288, 0d3FC70A3D80000000;
	sub.f64 	%fd3292, %fd3290, %fd3291;
	cvt.rn.f32.f64 	%f697, %fd3292;
	cvt.f64.f32 	%fd3293, %f697;
	add.f64 	%fd3294, %fd3293, %fd3293;
	sub.f64 	%fd3295, %fd3294, %fd3288;
	mul.f64 	%fd3296, %fd3293, 0d3FC70A3D80000000;
	sub.f64 	%fd3297, %fd3295, %fd3296;
	cvt.rn.f32.f64 	%f698, %fd3297;
	cvt.f64.f32 	%fd3298, %f698;
	add.f64 	%fd3299, %fd3298, %fd3298;
	sub.f64 	%fd3300, %fd3299, %fd3293;
	mul.f64 	%fd3301, %fd3298, 0d3FC70A3D80000000;
	sub.f64 	%fd3302, %fd3300, %fd3301;
	cvt.rn.f32.f64 	%f699, %fd3302;
	cvt.f64.f32 	%fd3303, %f699;
	add.f64 	%fd3304, %fd3303, %fd3303;
	sub.f64 	%fd3305, %fd3304, %fd3298;
	mul.f64 	%fd3306, %fd3303, 0d3FC70A3D80000000;
	sub.f64 	%fd3307, %fd3305, %fd3306;
	cvt.rn.f32.f64 	%f700, %fd3307;
	cvt.f64.f32 	%fd3308, %f700;
	add.f64 	%fd3309, %fd3308, %fd3308;
	sub.f64 	%fd3310, %fd3309, %fd3303;
	mul.f64 	%fd3311, %fd3308, 0d3FC70A3D80000000;
	sub.f64 	%fd3312, %fd3310, %fd3311;
	cvt.rn.f32.f64 	%f701, %fd3312;
	cvt.f64.f32 	%fd3313, %f701;
	add.f64 	%fd3314, %fd3313, %fd3313;
	sub.f64 	%fd3315, %fd3314, %fd3308;
	mul.f64 	%fd3316, %fd3313, 0d3FC70A3D80000000;
	sub.f64 	%fd3317, %fd3315, %fd3316;
	cvt.rn.f32.f64 	%f702, %fd3317;
	cvt.f64.f32 	%fd3318, %f702;
	add.f64 	%fd3319, %fd3318, %fd3318;
	sub.f64 	%fd3320, %fd3319, %fd3313;
	mul.f64 	%fd3321, %fd3318, 0d3FC70A3D80000000;
	sub.f64 	%fd3322, %fd3320, %fd3321;
	cvt.rn.f32.f64 	%f703, %fd3322;
	cvt.f64.f32 	%fd3323, %f703;
	add.f64 	%fd3324, %fd3323, %fd3323;
	sub.f64 	%fd3325, %fd3324, %fd3318;
	mul.f64 	%fd3326, %fd3323, 0d3FC70A3D80000000;
	sub.f64 	%fd3327, %fd3325, %fd3326;
	cvt.rn.f32.f64 	%f704, %fd3327;
	cvt.f64.f32 	%fd3328, %f704;
	add.f64 	%fd3329, %fd3328, %fd3328;
	sub.f64 	%fd3330, %fd3329, %fd3323;
	mul.f64 	%fd3331, %fd3328, 0d3FC70A3D80000000;
	sub.f64 	%fd3332, %fd3330, %fd3331;
	cvt.rn.f32.f64 	%f705, %fd3332;
	cvt.f64.f32 	%fd3333, %f705;
	add.f64 	%fd3334, %fd3333, %fd3333;
	sub.f64 	%fd3335, %fd3334, %fd3328;
	mul.f64 	%fd3336, %fd3333, 0d3FC70A3D80000000;
	sub.f64 	%fd3337, %fd3335, %fd3336;
	cvt.rn.f32.f64 	%f706, %fd3337;
	cvt.f64.f32 	%fd3338, %f706;
	add.f64 	%fd3339, %fd3338, %fd3338;
	sub.f64 	%fd3340, %fd3339, %fd3333;
	mul.f64 	%fd3341, %fd3338, 0d3FC70A3D80000000;
	sub.f64 	%fd3342, %fd3340, %fd3341;
	cvt.rn.f32.f64 	%f707, %fd3342;
	cvt.f64.f32 	%fd3343, %f707;
	add.f64 	%fd3344, %fd3343, %fd3343;
	sub.f64 	%fd3345, %fd3344, %fd3338;
	mul.f64 	%fd3346, %fd3343, 0d3FC70A3D80000000;
	sub.f64 	%fd3347, %fd3345, %fd3346;
	cvt.rn.f32.f64 	%f708, %fd3347;
	cvt.f64.f32 	%fd3348, %f708;
	add.f64 	%fd3349, %fd3348, %fd3348;
	sub.f64 	%fd3350, %fd3349, %fd3343;
	mul.f64 	%fd3351, %fd3348, 0d3FC70A3D80000000;
	sub.f64 	%fd3352, %fd3350, %fd3351;
	cvt.rn.f32.f64 	%f709, %fd3352;
	cvt.f64.f32 	%fd3353, %f709;
	add.f64 	%fd3354, %fd3353, %fd3353;
	sub.f64 	%fd3355, %fd3354, %fd3348;
	mul.f64 	%fd3356, %fd3353, 0d3FC70A3D80000000;
	sub.f64 	%fd3357, %fd3355, %fd3356;
	cvt.rn.f32.f64 	%f710, %fd3357;
	cvt.f64.f32 	%fd3358, %f710;
	add.f64 	%fd3359, %fd3358, %fd3358;
	sub.f64 	%fd3360, %fd3359, %fd3353;
	mul.f64 	%fd3361, %fd3358, 0d3FC70A3D80000000;
	sub.f64 	%fd3362, %fd3360, %fd3361;
	cvt.rn.f32.f64 	%f711, %fd3362;
	cvt.f64.f32 	%fd3363, %f711;
	add.f64 	%fd3364, %fd3363, %fd3363;
	sub.f64 	%fd3365, %fd3364, %fd3358;
	mul.f64 	%fd3366, %fd3363, 0d3FC70A3D80000000;
	sub.f64 	%fd3367, %fd3365, %fd3366;
	cvt.rn.f32.f64 	%f712, %fd3367;
	cvt.f64.f32 	%fd3368, %f712;
	add.f64 	%fd3369, %fd3368, %fd3368;
	sub.f64 	%fd3370, %fd3369, %fd3363;
	mul.f64 	%fd3371, %fd3368, 0d3FC70A3D80000000;
	sub.f64 	%fd3372, %fd3370, %fd3371;
	cvt.rn.f32.f64 	%f713, %fd3372;
	cvt.f64.f32 	%fd3373, %f713;
	add.f64 	%fd3374, %fd3373, %fd3373;
	sub.f64 	%fd3375, %fd3374, %fd3368;
	mul.f64 	%fd3376, %fd3373, 0d3FC70A3D80000000;
	sub.f64 	%fd3377, %fd3375, %fd3376;
	cvt.rn.f32.f64 	%f714, %fd3377;
	cvt.f64.f32 	%fd3378, %f714;
	add.f64 	%fd3379, %fd3378, %fd3378;
	sub.f64 	%fd3380, %fd3379, %fd3373;
	mul.f64 	%fd3381, %fd3378, 0d3FC70A3D80000000;
	sub.f64 	%fd3382, %fd3380, %fd3381;
	cvt.rn.f32.f64 	%f715, %fd3382;
	cvt.f64.f32 	%fd3383, %f715;
	add.f64 	%fd3384, %fd3383, %fd3383;
	sub.f64 	%fd3385, %fd3384, %fd3378;
	mul.f64 	%fd3386, %fd3383, 0d3FC70A3D80000000;
	sub.f64 	%fd3387, %fd3385, %fd3386;
	cvt.rn.f32.f64 	%f716, %fd3387;
	cvt.f64.f32 	%fd3388, %f716;
	add.f64 	%fd3389, %fd3388, %fd3388;
	sub.f64 	%fd3390, %fd3389, %fd3383;
	mul.f64 	%fd3391, %fd3388, 0d3FC70A3D80000000;
	sub.f64 	%fd3392, %fd3390, %fd3391;
	cvt.rn.f32.f64 	%f717, %fd3392;
	cvt.f64.f32 	%fd3393, %f717;
	add.f64 	%fd3394, %fd3393, %fd3393;
	sub.f64 	%fd3395, %fd3394, %fd3388;
	mul.f64 	%fd3396, %fd3393, 0d3FC70A3D80000000;
	sub.f64 	%fd3397, %fd3395, %fd3396;
	cvt.rn.f32.f64 	%f718, %fd3397;
	cvt.f64.f32 	%fd3398, %f718;
	add.f64 	%fd3399, %fd3398, %fd3398;
	sub.f64 	%fd3400, %fd3399, %fd3393;
	mul.f64 	%fd3401, %fd3398, 0d3FC70A3D80000000;
	sub.f64 	%fd3402, %fd3400, %fd3401;
	cvt.rn.f32.f64 	%f719, %fd3402;
	cvt.f64.f32 	%fd3403, %f719;
	add.f64 	%fd3404, %fd3403, %fd3403;
	sub.f64 	%fd3405, %fd3404, %fd3398;
	mul.f64 	%fd3406, %fd3403, 0d3FC70A3D80000000;
	sub.f64 	%fd3407, %fd3405, %fd3406;
	cvt.rn.f32.f64 	%f720, %fd3407;
	cvt.f64.f32 	%fd3408, %f720;
	add.f64 	%fd3409, %fd3408, %fd3408;
	sub.f64 	%fd3410, %fd3409, %fd3403;
	mul.f64 	%fd3411, %fd3408, 0d3FC70A3D80000000;
	sub.f64 	%fd3412, %fd3410, %fd3411;
	cvt.rn.f32.f64 	%f721, %fd3412;
	cvt.f64.f32 	%fd3413, %f721;
	add.f64 	%fd3414, %fd3413, %fd3413;
	sub.f64 	%fd3415, %fd3414, %fd3408;
	mul.f64 	%fd3416, %fd3413, 0d3FC70A3D80000000;
	sub.f64 	%fd3417, %fd3415, %fd3416;
	cvt.rn.f32.f64 	%f722, %fd3417;
	cvt.f64.f32 	%fd3418, %f722;
	add.f64 	%fd3419, %fd3418, %fd3418;
	sub.f64 	%fd3420, %fd3419, %fd3413;
	mul.f64 	%fd3421, %fd3418, 0d3FC70A3D80000000;
	sub.f64 	%fd3422, %fd3420, %fd3421;
	cvt.rn.f32.f64 	%f723, %fd3422;
	cvt.f64.f32 	%fd3423, %f723;
	add.f64 	%fd3424, %fd3423, %fd3423;
	sub.f64 	%fd3425, %fd3424, %fd3418;
	mul.f64 	%fd3426, %fd3423, 0d3FC70A3D80000000;
	sub.f64 	%fd3427, %fd3425, %fd3426;
	cvt.rn.f32.f64 	%f724, %fd3427;
	cvt.f64.f32 	%fd3428, %f724;
	add.f64 	%fd3429, %fd3428, %fd3428;
	sub.f64 	%fd3430, %fd3429, %fd3423;
	mul.f64 	%fd3431, %fd3428, 0d3FC70A3D80000000;
	sub.f64 	%fd3432, %fd3430, %fd3431;
	cvt.rn.f32.f64 	%f725, %fd3432;
	cvt.f64.f32 	%fd3433, %f725;
	add.f64 	%fd3434, %fd3433, %fd3433;
	sub.f64 	%fd3435, %fd3434, %fd3428;
	mul.f64 	%fd3436, %fd3433, 0d3FC70A3D80000000;
	sub.f64 	%fd3437, %fd3435, %fd3436;
	cvt.rn.f32.f64 	%f726, %fd3437;
	cvt.f64.f32 	%fd3438, %f726;
	add.f64 	%fd3439, %fd3438, %fd3438;
	sub.f64 	%fd3440, %fd3439, %fd3433;
	mul.f64 	%fd3441, %fd3438, 0d3FC70A3D80000000;
	sub.f64 	%fd3442, %fd3440, %fd3441;
	cvt.rn.f32.f64 	%f727, %fd3442;
	cvt.f64.f32 	%fd3443, %f727;
	add.f64 	%fd3444, %fd3443, %fd3443;
	sub.f64 	%fd3445, %fd3444, %fd3438;
	mul.f64 	%fd3446, %fd3443, 0d3FC70A3D80000000;
	sub.f64 	%fd3447, %fd3445, %fd3446;
	cvt.rn.f32.f64 	%f728, %fd3447;
	cvt.f64.f32 	%fd3448, %f728;
	add.f64 	%fd3449, %fd3448, %fd3448;
	sub.f64 	%fd3450, %fd3449, %fd3443;
	mul.f64 	%fd3451, %fd3448, 0d3FC70A3D80000000;
	sub.f64 	%fd3452, %fd3450, %fd3451;
	cvt.rn.f32.f64 	%f729, %fd3452;
	cvt.f64.f32 	%fd3453, %f729;
	add.f64 	%fd3454, %fd3453, %fd3453;
	sub.f64 	%fd3455, %fd3454, %fd3448;
	mul.f64 	%fd3456, %fd3453, 0d3FC70A3D80000000;
	sub.f64 	%fd3457, %fd3455, %fd3456;
	cvt.rn.f32.f64 	%f730, %fd3457;
	cvt.f64.f32 	%fd3458, %f730;
	add.f64 	%fd3459, %fd3458, %fd3458;
	sub.f64 	%fd3460, %fd3459, %fd3453;
	mul.f64 	%fd3461, %fd3458, 0d3FC70A3D80000000;
	sub.f64 	%fd3462, %fd3460, %fd3461;
	cvt.rn.f32.f64 	%f731, %fd3462;
	cvt.f64.f32 	%fd3463, %f731;
	add.f64 	%fd3464, %fd3463, %fd3463;
	sub.f64 	%fd3465, %fd3464, %fd3458;
	mul.f64 	%fd3466, %fd3463, 0d3FC70A3D80000000;
	sub.f64 	%fd3467, %fd3465, %fd3466;
	cvt.rn.f32.f64 	%f732, %fd3467;
	cvt.f64.f32 	%fd3468, %f732;
	add.f64 	%fd3469, %fd3468, %fd3468;
	sub.f64 	%fd3470, %fd3469, %fd3463;
	mul.f64 	%fd3471, %fd3468, 0d3FC70A3D80000000;
	sub.f64 	%fd3472, %fd3470, %fd3471;
	cvt.rn.f32.f64 	%f733, %fd3472;
	cvt.f64.f32 	%fd3473, %f733;
	add.f64 	%fd3474, %fd3473, %fd3473;
	sub.f64 	%fd3475, %fd3474, %fd3468;
	mul.f64 	%fd3476, %fd3473, 0d3FC70A3D80000000;
	sub.f64 	%fd3477, %fd3475, %fd3476;
	cvt.rn.f32.f64 	%f734, %fd3477;
	cvt.f64.f32 	%fd3478, %f734;
	add.f64 	%fd3479, %fd3478, %fd3478;
	sub.f64 	%fd3480, %fd3479, %fd3473;
	mul.f64 	%fd3481, %fd3478, 0d3FC70A3D80000000;
	sub.f64 	%fd3482, %fd3480, %fd3481;
	cvt.rn.f32.f64 	%f735, %fd3482;
	cvt.f64.f32 	%fd3483, %f735;
	add.f64 	%fd3484, %fd3483, %fd3483;
	sub.f64 	%fd3485, %fd3484, %fd3478;
	mul.f64 	%fd3486, %fd3483, 0d3FC70A3D80000000;
	sub.f64 	%fd3487, %fd3485, %fd3486;
	cvt.rn.f32.f64 	%f736, %fd3487;
	cvt.f64.f32 	%fd3488, %f736;
	add.f64 	%fd3489, %fd3488, %fd3488;
	sub.f64 	%fd3490, %fd3489, %fd3483;
	mul.f64 	%fd3491, %fd3488, 0d3FC70A3D80000000;
	sub.f64 	%fd3492, %fd3490, %fd3491;
	cvt.rn.f32.f64 	%f737, %fd3492;
	cvt.f64.f32 	%fd3493, %f737;
	add.f64 	%fd3494, %fd3493, %fd3493;
	sub.f64 	%fd3495, %fd3494, %fd3488;
	mul.f64 	%fd3496, %fd3493, 0d3FC70A3D80000000;
	sub.f64 	%fd3497, %fd3495, %fd3496;
	cvt.rn.f32.f64 	%f738, %fd3497;
	cvt.f64.f32 	%fd3498, %f738;
	add.f64 	%fd3499, %fd3498, %fd3498;
	sub.f64 	%fd3500, %fd3499, %fd3493;
	mul.f64 	%fd3501, %fd3498, 0d3FC70A3D80000000;
	sub.f64 	%fd3502, %fd3500, %fd3501;
	cvt.rn.f32.f64 	%f739, %fd3502;
	cvt.f64.f32 	%fd3503, %f739;
	add.f64 	%fd3504, %fd3503, %fd3503;
	sub.f64 	%fd3505, %fd3504, %fd3498;
	mul.f64 	%fd3506, %fd3503, 0d3FC70A3D80000000;
	sub.f64 	%fd3507, %fd3505, %fd3506;
	cvt.rn.f32.f64 	%f740, %fd3507;
	cvt.f64.f32 	%fd3508, %f740;
	add.f64 	%fd3509, %fd3508, %fd3508;
	sub.f64 	%fd3510, %fd3509, %fd3503;
	mul.f64 	%fd3511, %fd3508, 0d3FC70A3D80000000;
	sub.f64 	%fd3512, %fd3510, %fd3511;
	cvt.rn.f32.f64 	%f741, %fd3512;
	cvt.f64.f32 	%fd3513, %f741;
	add.f64 	%fd3514, %fd3513, %fd3513;
	sub.f64 	%fd3515, %fd3514, %fd3508;
	mul.f64 	%fd3516, %fd3513, 0d3FC70A3D80000000;
	sub.f64 	%fd3517, %fd3515, %fd3516;
	cvt.rn.f32.f64 	%f742, %fd3517;
	cvt.f64.f32 	%fd3518, %f742;
	add.f64 	%fd3519, %fd3518, %fd3518;
	sub.f64 	%fd3520, %fd3519, %fd3513;
	mul.f64 	%fd3521, %fd3518, 0d3FC70A3D80000000;
	sub.f64 	%fd3522, %fd3520, %fd3521;
	cvt.rn.f32.f64 	%f743, %fd3522;
	cvt.f64.f32 	%fd3523, %f743;
	add.f64 	%fd3524, %fd3523, %fd3523;
	sub.f64 	%fd3525, %fd3524, %fd3518;
	mul.f64 	%fd3526, %fd3523, 0d3FC70A3D80000000;
	sub.f64 	%fd3527, %fd3525, %fd3526;
	cvt.rn.f32.f64 	%f744, %fd3527;
	cvt.f64.f32 	%fd3528, %f744;
	add.f64 	%fd3529, %fd3528, %fd3528;
	sub.f64 	%fd3530, %fd3529, %fd3523;
	mul.f64 	%fd3531, %fd3528, 0d3FC70A3D80000000;
	sub.f64 	%fd3532, %fd3530, %fd3531;
	cvt.rn.f32.f64 	%f745, %fd3532;
	cvt.f64.f32 	%fd3533, %f745;
	add.f64 	%fd3534, %fd3533, %fd3533;
	sub.f64 	%fd3535, %fd3534, %fd3528;
	mul.f64 	%fd3536, %fd3533, 0d3FC70A3D80000000;
	sub.f64 	%fd3537, %fd3535, %fd3536;
	cvt.rn.f32.f64 	%f746, %fd3537;
	cvt.f64.f32 	%fd3538, %f746;
	add.f64 	%fd3539, %fd3538, %fd3538;
	sub.f64 	%fd3540, %fd3539, %fd3533;
	mul.f64 	%fd3541, %fd3538, 0d3FC70A3D80000000;
	sub.f64 	%fd3542, %fd3540, %fd3541;
	cvt.rn.f32.f64 	%f747, %fd3542;
	cvt.f64.f32 	%fd3543, %f747;
	add.f64 	%fd3544, %fd3543, %fd3543;
	sub.f64 	%fd3545, %fd3544, %fd3538;
	mul.f64 	%fd3546, %fd3543, 0d3FC70A3D80000000;
	sub.f64 	%fd3547, %fd3545, %fd3546;
	cvt.rn.f32.f64 	%f748, %fd3547;
	cvt.f64.f32 	%fd3548, %f748;
	add.f64 	%fd3549, %fd3548, %fd3548;
	sub.f64 	%fd3550, %fd3549, %fd3543;
	mul.f64 	%fd3551, %fd3548, 0d3FC70A3D80000000;
	sub.f64 	%fd3552, %fd3550, %fd3551;
	cvt.rn.f32.f64 	%f749, %fd3552;
	cvt.f64.f32 	%fd3553, %f749;
	add.f64 	%fd3554, %fd3553, %fd3553;
	sub.f64 	%fd3555, %fd3554, %fd3548;
	mul.f64 	%fd3556, %fd3553, 0d3FC70A3D80000000;
	sub.f64 	%fd3557, %fd3555, %fd3556;
	cvt.rn.f32.f64 	%f750, %fd3557;
	cvt.f64.f32 	%fd3558, %f750;
	add.f64 	%fd3559, %fd3558, %fd3558;
	sub.f64 	%fd3560, %fd3559, %fd3553;
	mul.f64 	%fd3561, %fd3558, 0d3FC70A3D80000000;
	sub.f64 	%fd3562, %fd3560, %fd3561;
	cvt.rn.f32.f64 	%f751, %fd3562;
	cvt.f64.f32 	%fd3563, %f751;
	add.f64 	%fd3564, %fd3563, %fd3563;
	sub.f64 	%fd3565, %fd3564, %fd3558;
	mul.f64 	%fd3566, %fd3563, 0d3FC70A3D80000000;
	sub.f64 	%fd3567, %fd3565, %fd3566;
	cvt.rn.f32.f64 	%f752, %fd3567;
	cvt.f64.f32 	%fd3568, %f752;
	add.f64 	%fd3569, %fd3568, %fd3568;
	sub.f64 	%fd3570, %fd3569, %fd3563;
	mul.f64 	%fd3571, %fd3568, 0d3FC70A3D80000000;
	sub.f64 	%fd3572, %fd3570, %fd3571;
	cvt.rn.f32.f64 	%f753, %fd3572;
	cvt.f64.f32 	%fd3573, %f753;
	add.f64 	%fd3574, %fd3573, %fd3573;
	sub.f64 	%fd3575, %fd3574, %fd3568;
	mul.f64 	%fd3576, %fd3573, 0d3FC70A3D80000000;
	sub.f64 	%fd3577, %fd3575, %fd3576;
	cvt.rn.f32.f64 	%f754, %fd3577;
	cvt.f64.f32 	%fd3578, %f754;
	add.f64 	%fd3579, %fd3578, %fd3578;
	sub.f64 	%fd3580, %fd3579, %fd3573;
	mul.f64 	%fd3581, %fd3578, 0d3FC70A3D80000000;
	sub.f64 	%fd3582, %fd3580, %fd3581;
	cvt.rn.f32.f64 	%f755, %fd3582;
	cvt.f64.f32 	%fd3583, %f755;
	add.f64 	%fd3584, %fd3583, %fd3583;
	sub.f64 	%fd3585, %fd3584, %fd3578;
	mul.f64 	%fd3586, %fd3583, 0d3FC70A3D80000000;
	sub.f64 	%fd3587, %fd3585, %fd3586;
	cvt.rn.f32.f64 	%f756, %fd3587;
	cvt.f64.f32 	%fd3588, %f756;
	add.f64 	%fd3589, %fd3588, %fd3588;
	sub.f64 	%fd3590, %fd3589, %fd3583;
	mul.f64 	%fd3591, %fd3588, 0d3FC70A3D80000000;
	sub.f64 	%fd3592, %fd3590, %fd3591;
	cvt.rn.f32.f64 	%f757, %fd3592;
	cvt.f64.f32 	%fd3593, %f757;
	add.f64 	%fd3594, %fd3593, %fd3593;
	sub.f64 	%fd3595, %fd3594, %fd3588;
	mul.f64 	%fd3596, %fd3593, 0d3FC70A3D80000000;
	sub.f64 	%fd3597, %fd3595, %fd3596;
	cvt.rn.f32.f64 	%f758, %fd3597;
	cvt.f64.f32 	%fd3598, %f758;
	add.f64 	%fd3599, %fd3598, %fd3598;
	sub.f64 	%fd3600, %fd3599, %fd3593;
	mul.f64 	%fd3601, %fd3598, 0d3FC70A3D80000000;
	sub.f64 	%fd3602, %fd3600, %fd3601;
	cvt.rn.f32.f64 	%f759, %fd3602;
	cvt.f64.f32 	%fd3603, %f759;
	add.f64 	%fd3604, %fd3603, %fd3603;
	sub.f64 	%fd3605, %fd3604, %fd3598;
	mul.f64 	%fd3606, %fd3603, 0d3FC70A3D80000000;
	sub.f64 	%fd3607, %fd3605, %fd3606;
	cvt.rn.f32.f64 	%f760, %fd3607;
	cvt.f64.f32 	%fd3608, %f760;
	add.f64 	%fd3609, %fd3608, %fd3608;
	sub.f64 	%fd3610, %fd3609, %fd3603;
	mul.f64 	%fd3611, %fd3608, 0d3FC70A3D80000000;
	sub.f64 	%fd3612, %fd3610, %fd3611;
	cvt.rn.f32.f64 	%f761, %fd3612;
	cvt.f64.f32 	%fd3613, %f761;
	add.f64 	%fd3614, %fd3613, %fd3613;
	sub.f64 	%fd3615, %fd3614, %fd3608;
	mul.f64 	%fd3616, %fd3613, 0d3FC70A3D80000000;
	sub.f64 	%fd3617, %fd3615, %fd3616;
	cvt.rn.f32.f64 	%f762, %fd3617;
	cvt.f64.f32 	%fd3618, %f762;
	add.f64 	%fd3619, %fd3618, %fd3618;
	sub.f64 	%fd3620, %fd3619, %fd3613;
	mul.f64 	%fd3621, %fd3618, 0d3FC70A3D80000000;
	sub.f64 	%fd3622, %fd3620, %fd3621;
	cvt.rn.f32.f64 	%f763, %fd3622;
	cvt.f64.f32 	%fd3623, %f763;
	add.f64 	%fd3624, %fd3623, %fd3623;
	sub.f64 	%fd3625, %fd3624, %fd3618;
	mul.f64 	%fd3626, %fd3623, 0d3FC70A3D80000000;
	sub.f64 	%fd3627, %fd3625, %fd3626;
	cvt.rn.f32.f64 	%f764, %fd3627;
	cvt.f64.f32 	%fd3628, %f764;
	add.f64 	%fd3629, %fd3628, %fd3628;
	sub.f64 	%fd3630, %fd3629, %fd3623;
	mul.f64 	%fd3631, %fd3628, 0d3FC70A3D80000000;
	sub.f64 	%fd3632, %fd3630, %fd3631;
	cvt.rn.f32.f64 	%f765, %fd3632;
	cvt.f64.f32 	%fd3633, %f765;
	add.f64 	%fd3634, %fd3633, %fd3633;
	sub.f64 	%fd3635, %fd3634, %fd3628;
	mul.f64 	%fd3636, %fd3633, 0d3FC70A3D80000000;
	sub.f64 	%fd3637, %fd3635, %fd3636;
	cvt.rn.f32.f64 	%f766, %fd3637;
	cvt.f64.f32 	%fd3638, %f766;
	add.f64 	%fd3639, %fd3638, %fd3638;
	sub.f64 	%fd3640, %fd3639, %fd3633;
	mul.f64 	%fd3641, %fd3638, 0d3FC70A3D80000000;
	sub.f64 	%fd3642, %fd3640, %fd3641;
	cvt.rn.f32.f64 	%f767, %fd3642;
	cvt.f64.f32 	%fd3643, %f767;
	add.f64 	%fd3644, %fd3643, %fd3643;
	sub.f64 	%fd3645, %fd3644, %fd3638;
	mul.f64 	%fd3646, %fd3643, 0d3FC70A3D80000000;
	sub.f64 	%fd3647, %fd3645, %fd3646;
	cvt.rn.f32.f64 	%f768, %fd3647;
	cvt.f64.f32 	%fd3648, %f768;
	add.f64 	%fd3649, %fd3648, %fd3648;
	sub.f64 	%fd3650, %fd3649, %fd3643;
	mul.f64 	%fd3651, %fd3648, 0d3FC70A3D80000000;
	sub.f64 	%fd3652, %fd3650, %fd3651;
	cvt.rn.f32.f64 	%f769, %fd3652;
	cvt.f64.f32 	%fd3653, %f769;
	add.f64 	%fd3654, %fd3653, %fd3653;
	sub.f64 	%fd3655, %fd3654, %fd3648;
	mul.f64 	%fd3656, %fd3653, 0d3FC70A3D80000000;
	sub.f64 	%fd3657, %fd3655, %fd3656;
	cvt.rn.f32.f64 	%f770, %fd3657;
	cvt.f64.f32 	%fd3658, %f770;
	add.f64 	%fd3659, %fd3658, %fd3658;
	sub.f64 	%fd3660, %fd3659, %fd3653;
	mul.f64 	%fd3661, %fd3658, 0d3FC70A3D80000000;
	sub.f64 	%fd3662, %fd3660, %fd3661;
	cvt.rn.f32.f64 	%f771, %fd3662;
	cvt.f64.f32 	%fd3663, %f771;
	add.f64 	%fd3664, %fd3663, %fd3663;
	sub.f64 	%fd3665, %fd3664, %fd3658;
	mul.f64 	%fd3666, %fd3663, 0d3FC70A3D80000000;
	sub.f64 	%fd3667, %fd3665, %fd3666;
	cvt.rn.f32.f64 	%f772, %fd3667;
	cvt.f64.f32 	%fd3668, %f772;
	add.f64 	%fd3669, %fd3668, %fd3668;
	sub.f64 	%fd3670, %fd3669, %fd3663;
	mul.f64 	%fd3671, %fd3668, 0d3FC70A3D80000000;
	sub.f64 	%fd3672, %fd3670, %fd3671;
	cvt.rn.f32.f64 	%f773, %fd3672;
	cvt.f64.f32 	%fd3673, %f773;
	add.f64 	%fd3674, %fd3673, %fd3673;
	sub.f64 	%fd3675, %fd3674, %fd3668;
	mul.f64 	%fd3676, %fd3673, 0d3FC70A3D80000000;
	sub.f64 	%fd3677, %fd3675, %fd3676;
	cvt.rn.f32.f64 	%f774, %fd3677;
	cvt.f64.f32 	%fd3678, %f774;
	add.f64 	%fd3679, %fd3678, %fd3678;
	sub.f64 	%fd3680, %fd3679, %fd3673;
	mul.f64 	%fd3681, %fd3678, 0d3FC70A3D80000000;
	sub.f64 	%fd3682, %fd3680, %fd3681;
	cvt.rn.f32.f64 	%f775, %fd3682;
	cvt.f64.f32 	%fd3683, %f775;
	add.f64 	%fd3684, %fd3683, %fd3683;
	sub.f64 	%fd3685, %fd3684, %fd3678;
	mul.f64 	%fd3686, %fd3683, 0d3FC70A3D80000000;
	sub.f64 	%fd3687, %fd3685, %fd3686;
	cvt.rn.f32.f64 	%f776, %fd3687;
	cvt.f64.f32 	%fd3688, %f776;
	add.f64 	%fd3689, %fd3688, %fd3688;
	sub.f64 	%fd3690, %fd3689, %fd3683;
	mul.f64 	%fd3691, %fd3688, 0d3FC70A3D80000000;
	sub.f64 	%fd3692, %fd3690, %fd3691;
	cvt.rn.f32.f64 	%f777, %fd3692;
	cvt.f64.f32 	%fd3693, %f777;
	add.f64 	%fd3694, %fd3693, %fd3693;
	sub.f64 	%fd3695, %fd3694, %fd3688;
	mul.f64 	%fd3696, %fd3693, 0d3FC70A3D80000000;
	sub.f64 	%fd3697, %fd3695, %fd3696;
	cvt.rn.f32.f64 	%f778, %fd3697;
	cvt.f64.f32 	%fd3698, %f778;
	add.f64 	%fd3699, %fd3698, %fd3698;
	sub.f64 	%fd3700, %fd3699, %fd3693;
	mul.f64 	%fd3701, %fd3698, 0d3FC70A3D80000000;
	sub.f64 	%fd3702, %fd3700, %fd3701;
	cvt.rn.f32.f64 	%f779, %fd3702;
	cvt.f64.f32 	%fd3703, %f779;
	add.f64 	%fd3704, %fd3703, %fd3703;
	sub.f64 	%fd3705, %fd3704, %fd3698;
	mul.f64 	%fd3706, %fd3703, 0d3FC70A3D80000000;
	sub.f64 	%fd3707, %fd3705, %fd3706;
	cvt.rn.f32.f64 	%f780, %fd3707;
	cvt.f64.f32 	%fd3708, %f780;
	add.f64 	%fd3709, %fd3708, %fd3708;
	sub.f64 	%fd3710, %fd3709, %fd3703;
	mul.f64 	%fd3711, %fd3708, 0d3FC70A3D80000000;
	sub.f64 	%fd3712, %fd3710, %fd3711;
	cvt.rn.f32.f64 	%f781, %fd3712;
	cvt.f64.f32 	%fd3713, %f781;
	add.f64 	%fd3714, %fd3713, %fd3713;
	sub.f64 	%fd3715, %fd3714, %fd3708;
	mul.f64 	%fd3716, %fd3713, 0d3FC70A3D80000000;
	sub.f64 	%fd3717, %fd3715, %fd3716;
	cvt.rn.f32.f64 	%f782, %fd3717;
	cvt.f64.f32 	%fd3718, %f782;
	add.f64 	%fd3719, %fd3718, %fd3718;
	sub.f64 	%fd3720, %fd3719, %fd3713;
	mul.f64 	%fd3721, %fd3718, 0d3FC70A3D80000000;
	sub.f64 	%fd3722, %fd3720, %fd3721;
	cvt.rn.f32.f64 	%f783, %fd3722;
	cvt.f64.f32 	%fd3723, %f783;
	add.f64 	%fd3724, %fd3723, %fd3723;
	sub.f64 	%fd3725, %fd3724, %fd3718;
	mul.f64 	%fd3726, %fd3723, 0d3FC70A3D80000000;
	sub.f64 	%fd3727, %fd3725, %fd3726;
	cvt.rn.f32.f64 	%f784, %fd3727;
	cvt.f64.f32 	%fd3728, %f784;
	add.f64 	%fd3729, %fd3728, %fd3728;
	sub.f64 	%fd3730, %fd3729, %fd3723;
	mul.f64 	%fd3731, %fd3728, 0d3FC70A3D80000000;
	sub.f64 	%fd3732, %fd3730, %fd3731;
	cvt.rn.f32.f64 	%f785, %fd3732;
	cvt.f64.f32 	%fd3733, %f785;
	add.f64 	%fd3734, %fd3733, %fd3733;
	sub.f64 	%fd3735, %fd3734, %fd3728;
	mul.f64 	%fd3736, %fd3733, 0d3FC70A3D80000000;
	sub.f64 	%fd3737, %fd3735, %fd3736;
	cvt.rn.f32.f64 	%f786, %fd3737;
	cvt.f64.f32 	%fd3738, %f786;
	add.f64 	%fd3739, %fd3738, %fd3738;
	sub.f64 	%fd3740, %fd3739, %fd3733;
	mul.f64 	%fd3741, %fd3738, 0d3FC70A3D80000000;
	sub.f64 	%fd3742, %fd3740, %fd3741;
	cvt.rn.f32.f64 	%f787, %fd3742;
	cvt.f64.f32 	%fd3743, %f787;
	add.f64 	%fd3744, %fd3743, %fd3743;
	sub.f64 	%fd3745, %fd3744, %fd3738;
	mul.f64 	%fd3746, %fd3743, 0d3FC70A3D80000000;
	sub.f64 	%fd3747, %fd3745, %fd3746;
	cvt.rn.f32.f64 	%f788, %fd3747;
	cvt.f64.f32 	%fd3748, %f788;
	add.f64 	%fd3749, %fd3748, %fd3748;
	sub.f64 	%fd3750, %fd3749, %fd3743;
	mul.f64 	%fd3751, %fd3748, 0d3FC70A3D80000000;
	sub.f64 	%fd3752, %fd3750, %fd3751;
	cvt.rn.f32.f64 	%f789, %fd3752;
	cvt.f64.f32 	%fd3753, %f789;
	add.f64 	%fd3754, %fd3753, %fd3753;
	sub.f64 	%fd3755, %fd3754, %fd3748;
	mul.f64 	%fd3756, %fd3753, 0d3FC70A3D80000000;
	sub.f64 	%fd3757, %fd3755, %fd3756;
	cvt.rn.f32.f64 	%f790, %fd3757;
	cvt.f64.f32 	%fd3758, %f790;
	add.f64 	%fd3759, %fd3758, %fd3758;
	sub.f64 	%fd3760, %fd3759, %fd3753;
	mul.f64 	%fd3761, %fd3758, 0d3FC70A3D80000000;
	sub.f64 	%fd3762, %fd3760, %fd3761;
	cvt.rn.f32.f64 	%f791, %fd3762;
	cvt.f64.f32 	%fd3763, %f791;
	add.f64 	%fd3764, %fd3763, %fd3763;
	sub.f64 	%fd3765, %fd3764, %fd3758;
	mul.f64 	%fd3766, %fd3763, 0d3FC70A3D80000000;
	sub.f64 	%fd3767, %fd3765, %fd3766;
	cvt.rn.f32.f64 	%f792, %fd3767;
	cvt.f64.f32 	%fd3768, %f792;
	add.f64 	%fd3769, %fd3768, %fd3768;
	sub.f64 	%fd3770, %fd3769, %fd3763;
	mul.f64 	%fd3771, %fd3768, 0d3FC70A3D80000000;
	sub.f64 	%fd3772, %fd3770, %fd3771;
	cvt.rn.f32.f64 	%f793, %fd3772;
	cvt.f64.f32 	%fd3773, %f793;
	add.f64 	%fd3774, %fd3773, %fd3773;
	sub.f64 	%fd3775, %fd3774, %fd3768;
	mul.f64 	%fd3776, %fd3773, 0d3FC70A3D80000000;
	sub.f64 	%fd3777, %fd3775, %fd3776;
	cvt.rn.f32.f64 	%f794, %fd3777;
	cvt.f64.f32 	%fd3778, %f794;
	add.f64 	%fd3779, %fd3778, %fd3778;
	sub.f64 	%fd3780, %fd3779, %fd3773;
	mul.f64 	%fd3781, %fd3778, 0d3FC70A3D80000000;
	sub.f64 	%fd3782, %fd3780, %fd3781;
	cvt.rn.f32.f64 	%f795, %fd3782;
	cvt.f64.f32 	%fd3783, %f795;
	add.f64 	%fd3784, %fd3783, %fd3783;
	sub.f64 	%fd3785, %fd3784, %fd3778;
	mul.f64 	%fd3786, %fd3783, 0d3FC70A3D80000000;
	sub.f64 	%fd3787, %fd3785, %fd3786;
	cvt.rn.f32.f64 	%f796, %fd3787;
	cvt.f64.f32 	%fd3788, %f796;
	add.f64 	%fd3789, %fd3788, %fd3788;
	sub.f64 	%fd3790, %fd3789, %fd3783;
	mul.f64 	%fd3791, %fd3788, 0d3FC70A3D80000000;
	sub.f64 	%fd3792, %fd3790, %fd3791;
	cvt.rn.f32.f64 	%f797, %fd3792;
	cvt.f64.f32 	%fd3793, %f797;
	add.f64 	%fd3794, %fd3793, %fd3793;
	sub.f64 	%fd3795, %fd3794, %fd3788;
	mul.f64 	%fd3796, %fd3793, 0d3FC70A3D80000000;
	sub.f64 	%fd3797, %fd3795, %fd3796;
	cvt.rn.f32.f64 	%f798, %fd3797;
	cvt.f64.f32 	%fd3798, %f798;
	add.f64 	%fd3799, %fd3798, %fd3798;
	sub.f64 	%fd3800, %fd3799, %fd3793;
	mul.f64 	%fd3801, %fd3798, 0d3FC70A3D80000000;
	sub.f64 	%fd3802, %fd3800, %fd3801;
	cvt.rn.f32.f64 	%f799, %fd3802;
	cvt.f64.f32 	%fd3803, %f799;
	add.f64 	%fd3804, %fd3803, %fd3803;
	sub.f64 	%fd3805, %fd3804, %fd3798;
	mul.f64 	%fd3806, %fd3803, 0d3FC70A3D80000000;
	sub.f64 	%fd3807, %fd3805, %fd3806;
	cvt.rn.f32.f64 	%f800, %fd3807;
	cvt.f64.f32 	%fd3808, %f800;
	add.f64 	%fd3809, %fd3808, %fd3808;
	sub.f64 	%fd3810, %fd3809, %fd3803;
	mul.f64 	%fd3811, %fd3808, 0d3FC70A3D80000000;
	sub.f64 	%fd3812, %fd3810, %fd3811;
	cvt.rn.f32.f64 	%f801, %fd3812;
	cvt.f64.f32 	%fd3813, %f801;
	add.f64 	%fd3814, %fd3813, %fd3813;
	sub.f64 	%fd3815, %fd3814, %fd3808;
	mul.f64 	%fd3816, %fd3813, 0d3FC70A3D80000000;
	sub.f64 	%fd3817, %fd3815, %fd3816;
	cvt.rn.f32.f64 	%f802, %fd3817;
	cvt.f64.f32 	%fd3818, %f802;
	add.f64 	%fd3819, %fd3818, %fd3818;
	sub.f64 	%fd3820, %fd3819, %fd3813;
	mul.f64 	%fd3821, %fd3818, 0d3FC70A3D80000000;
	sub.f64 	%fd3822, %fd3820, %fd3821;
	cvt.rn.f32.f64 	%f803, %fd3822;
	cvt.f64.f32 	%fd3823, %f803;
	add.f64 	%fd3824, %fd3823, %fd3823;
	sub.f64 	%fd3825, %fd3824, %fd3818;
	mul.f64 	%fd3826, %fd3823, 0d3FC70A3D80000000;
	sub.f64 	%fd3827, %fd3825, %fd3826;
	cvt.rn.f32.f64 	%f804, %fd3827;
	cvt.f64.f32 	%fd3828, %f804;
	add.f64 	%fd3829, %fd3828, %fd3828;
	sub.f64 	%fd3830, %fd3829, %fd3823;
	mul.f64 	%fd3831, %fd3828, 0d3FC70A3D80000000;
	sub.f64 	%fd3832, %fd3830, %fd3831;
	cvt.rn.f32.f64 	%f805, %fd3832;
	cvt.f64.f32 	%fd3833, %f805;
	add.f64 	%fd3834, %fd3833, %fd3833;
	sub.f64 	%fd3835, %fd3834, %fd3828;
	mul.f64 	%fd3836, %fd3833, 0d3FC70A3D80000000;
	sub.f64 	%fd3837, %fd3835, %fd3836;
	cvt.rn.f32.f64 	%f806, %fd3837;
	cvt.f64.f32 	%fd3838, %f806;
	add.f64 	%fd3839, %fd3838, %fd3838;
	sub.f64 	%fd3840, %fd3839, %fd3833;
	mul.f64 	%fd3841, %fd3838, 0d3FC70A3D80000000;
	sub.f64 	%fd3842, %fd3840, %fd3841;
	cvt.rn.f32.f64 	%f807, %fd3842;
	cvt.f64.f32 	%fd3843, %f807;
	add.f64 	%fd3844, %fd3843, %fd3843;
	sub.f64 	%fd3845, %fd3844, %fd3838;
	mul.f64 	%fd3846, %fd3843, 0d3FC70A3D80000000;
	sub.f64 	%fd3847, %fd3845, %fd3846;
	cvt.rn.f32.f64 	%f808, %fd3847;
	cvt.f64.f32 	%fd3848, %f808;
	add.f64 	%fd3849, %fd3848, %fd3848;
	sub.f64 	%fd3850, %fd3849, %fd3843;
	mul.f64 	%fd3851, %fd3848, 0d3FC70A3D80000000;
	sub.f64 	%fd3852, %fd3850, %fd3851;
	cvt.rn.f32.f64 	%f809, %fd3852;
	cvt.f64.f32 	%fd3853, %f809;
	add.f64 	%fd3854, %fd3853, %fd3853;
	sub.f64 	%fd3855, %fd3854, %fd3848;
	mul.f64 	%fd3856, %fd3853, 0d3FC70A3D80000000;
	sub.f64 	%fd3857, %fd3855, %fd3856;
	cvt.rn.f32.f64 	%f810, %fd3857;
	cvt.f64.f32 	%fd3858, %f810;
	add.f64 	%fd3859, %fd3858, %fd3858;
	sub.f64 	%fd3860, %fd3859, %fd3853;
	mul.f64 	%fd3861, %fd3858, 0d3FC70A3D80000000;
	sub.f64 	%fd3862, %fd3860, %fd3861;
	cvt.rn.f32.f64 	%f811, %fd3862;
	cvt.f64.f32 	%fd3863, %f811;
	add.f64 	%fd3864, %fd3863, %fd3863;
	sub.f64 	%fd3865, %fd3864, %fd3858;
	mul.f64 	%fd3866, %fd3863, 0d3FC70A3D80000000;
	sub.f64 	%fd3867, %fd3865, %fd3866;
	cvt.rn.f32.f64 	%f812, %fd3867;
	cvt.f64.f32 	%fd3868, %f812;
	add.f64 	%fd3869, %fd3868, %fd3868;
	sub.f64 	%fd3870, %fd3869, %fd3863;
	mul.f64 	%fd3871, %fd3868, 0d3FC70A3D80000000;
	sub.f64 	%fd3872, %fd3870, %fd3871;
	cvt.rn.f32.f64 	%f813, %fd3872;
	cvt.f64.f32 	%fd3873, %f813;
	add.f64 	%fd3874, %fd3873, %fd3873;
	sub.f64 	%fd3875, %fd3874, %fd3868;
	mul.f64 	%fd3876, %fd3873, 0d3FC70A3D80000000;
	sub.f64 	%fd3877, %fd3875, %fd3876;
	cvt.rn.f32.f64 	%f814, %fd3877;
	cvt.f64.f32 	%fd3878, %f814;
	add.f64 	%fd3879, %fd3878, %fd3878;
	sub.f64 	%fd3880, %fd3879, %fd3873;
	mul.f64 	%fd3881, %fd3878, 0d3FC70A3D80000000;
	sub.f64 	%fd3882, %fd3880, %fd3881;
	cvt.rn.f32.f64 	%f815, %fd3882;
	cvt.f64.f32 	%fd3883, %f815;
	add.f64 	%fd3884, %fd3883, %fd3883;
	sub.f64 	%fd3885, %fd3884, %fd3878;
	mul.f64 	%fd3886, %fd3883, 0d3FC70A3D80000000;
	sub.f64 	%fd3887, %fd3885, %fd3886;
	cvt.rn.f32.f64 	%f816, %fd3887;
	cvt.f64.f32 	%fd3888, %f816;
	add.f64 	%fd3889, %fd3888, %fd3888;
	sub.f64 	%fd3890, %fd3889, %fd3883;
	mul.f64 	%fd3891, %fd3888, 0d3FC70A3D80000000;
	sub.f64 	%fd3892, %fd3890, %fd3891;
	cvt.rn.f32.f64 	%f817, %fd3892;
	cvt.f64.f32 	%fd3893, %f817;
	add.f64 	%fd3894, %fd3893, %fd3893;
	sub.f64 	%fd3895, %fd3894, %fd3888;
	mul.f64 	%fd3896, %fd3893, 0d3FC70A3D80000000;
	sub.f64 	%fd3897, %fd3895, %fd3896;
	cvt.rn.f32.f64 	%f818, %fd3897;
	cvt.f64.f32 	%fd3898, %f818;
	add.f64 	%fd3899, %fd3898, %fd3898;
	sub.f64 	%fd3900, %fd3899, %fd3893;
	mul.f64 	%fd3901, %fd3898, 0d3FC70A3D80000000;
	sub.f64 	%fd3902, %fd3900, %fd3901;
	cvt.rn.f32.f64 	%f819, %fd3902;
	cvt.f64.f32 	%fd3903, %f819;
	add.f64 	%fd3904, %fd3903, %fd3903;
	sub.f64 	%fd3905, %fd3904, %fd3898;
	mul.f64 	%fd3906, %fd3903, 0d3FC70A3D80000000;
	sub.f64 	%fd3907, %fd3905, %fd3906;
	cvt.rn.f32.f64 	%f820, %fd3907;
	cvt.f64.f32 	%fd3908, %f820;
	add.f64 	%fd3909, %fd3908, %fd3908;
	sub.f64 	%fd3910, %fd3909, %fd3903;
	mul.f64 	%fd3911, %fd3908, 0d3FC70A3D80000000;
	sub.f64 	%fd3912, %fd3910, %fd3911;
	cvt.rn.f32.f64 	%f821, %fd3912;
	cvt.f64.f32 	%fd3913, %f821;
	add.f64 	%fd3914, %fd3913, %fd3913;
	sub.f64 	%fd3915, %fd3914, %fd3908;
	mul.f64 	%fd3916, %fd3913, 0d3FC70A3D80000000;
	sub.f64 	%fd3917, %fd3915, %fd3916;
	cvt.rn.f32.f64 	%f822, %fd3917;
	cvt.f64.f32 	%fd3918, %f822;
	add.f64 	%fd3919, %fd3918, %fd3918;
	sub.f64 	%fd3920, %fd3919, %fd3913;
	mul.f64 	%fd3921, %fd3918, 0d3FC70A3D80000000;
	sub.f64 	%fd3922, %fd3920, %fd3921;
	cvt.rn.f32.f64 	%f823, %fd3922;
	cvt.f64.f32 	%fd3923, %f823;
	add.f64 	%fd3924, %fd3923, %fd3923;
	sub.f64 	%fd3925, %fd3924, %fd3918;
	mul.f64 	%fd3926, %fd3923, 0d3FC70A3D80000000;
	sub.f64 	%fd3927, %fd3925, %fd3926;
	cvt.rn.f32.f64 	%f824, %fd3927;
	cvt.f64.f32 	%fd3928, %f824;
	add.f64 	%fd3929, %fd3928, %fd3928;
	sub.f64 	%fd3930, %fd3929, %fd3923;
	mul.f64 	%fd3931, %fd3928, 0d3FC70A3D80000000;
	sub.f64 	%fd3932, %fd3930, %fd3931;
	cvt.rn.f32.f64 	%f825, %fd3932;
	cvt.f64.f32 	%fd3933, %f825;
	add.f64 	%fd3934, %fd3933, %fd3933;
	sub.f64 	%fd3935, %fd3934, %fd3928;
	mul.f64 	%fd3936, %fd3933, 0d3FC70A3D80000000;
	sub.f64 	%fd3937, %fd3935, %fd3936;
	cvt.rn.f32.f64 	%f826, %fd3937;
	cvt.f64.f32 	%fd3938, %f826;
	add.f64 	%fd3939, %fd3938, %fd3938;
	sub.f64 	%fd3940, %fd3939, %fd3933;
	mul.f64 	%fd3941, %fd3938, 0d3FC70A3D80000000;
	sub.f64 	%fd3942, %fd3940, %fd3941;
	cvt.rn.f32.f64 	%f827, %fd3942;
	cvt.f64.f32 	%fd3943, %f827;
	add.f64 	%fd3944, %fd3943, %fd3943;
	sub.f64 	%fd3945, %fd3944, %fd3938;
	mul.f64 	%fd3946, %fd3943, 0d3FC70A3D80000000;
	sub.f64 	%fd3947, %fd3945, %fd3946;
	cvt.rn.f32.f64 	%f828, %fd3947;
	cvt.f64.f32 	%fd3948, %f828;
	add.f64 	%fd3949, %fd3948, %fd3948;
	sub.f64 	%fd3950, %fd3949, %fd3943;
	mul.f64 	%fd3951, %fd3948, 0d3FC70A3D80000000;
	sub.f64 	%fd3952, %fd3950, %fd3951;
	cvt.rn.f32.f64 	%f829, %fd3952;
	cvt.f64.f32 	%fd3953, %f829;
	add.f64 	%fd3954, %fd3953, %fd3953;
	sub.f64 	%fd3955, %fd3954, %fd3948;
	mul.f64 	%fd3956, %fd3953, 0d3FC70A3D80000000;
	sub.f64 	%fd3957, %fd3955, %fd3956;
	cvt.rn.f32.f64 	%f830, %fd3957;
	cvt.f64.f32 	%fd3958, %f830;
	add.f64 	%fd3959, %fd3958, %fd3958;
	sub.f64 	%fd3960, %fd3959, %fd3953;
	mul.f64 	%fd3961, %fd3958, 0d3FC70A3D80000000;
	sub.f64 	%fd3962, %fd3960, %fd3961;
	cvt.rn.f32.f64 	%f831, %fd3962;
	cvt.f64.f32 	%fd3963, %f831;
	add.f64 	%fd3964, %fd3963, %fd3963;
	sub.f64 	%fd3965, %fd3964, %fd3958;
	mul.f64 	%fd3966, %fd3963, 0d3FC70A3D80000000;
	sub.f64 	%fd3967, %fd3965, %fd3966;
	cvt.rn.f32.f64 	%f832, %fd3967;
	cvt.f64.f32 	%fd3968, %f832;
	add.f64 	%fd3969, %fd3968, %fd3968;
	sub.f64 	%fd3970, %fd3969, %fd3963;
	mul.f64 	%fd3971, %fd3968, 0d3FC70A3D80000000;
	sub.f64 	%fd3972, %fd3970, %fd3971;
	cvt.rn.f32.f64 	%f833, %fd3972;
	cvt.f64.f32 	%fd3973, %f833;
	add.f64 	%fd3974, %fd3973, %fd3973;
	sub.f64 	%fd3975, %fd3974, %fd3968;
	mul.f64 	%fd3976, %fd3973, 0d3FC70A3D80000000;
	sub.f64 	%fd3977, %fd3975, %fd3976;
	cvt.rn.f32.f64 	%f834, %fd3977;
	cvt.f64.f32 	%fd3978, %f834;
	add.f64 	%fd3979, %fd3978, %fd3978;
	sub.f64 	%fd3980, %fd3979, %fd3973;
	mul.f64 	%fd3981, %fd3978, 0d3FC70A3D80000000;
	sub.f64 	%fd3982, %fd3980, %fd3981;
	cvt.rn.f32.f64 	%f835, %fd3982;
	cvt.f64.f32 	%fd3983, %f835;
	add.f64 	%fd3984, %fd3983, %fd3983;
	sub.f64 	%fd3985, %fd3984, %fd3978;
	mul.f64 	%fd3986, %fd3983, 0d3FC70A3D80000000;
	sub.f64 	%fd3987, %fd3985, %fd3986;
	cvt.rn.f32.f64 	%f836, %fd3987;
	cvt.f64.f32 	%fd3988, %f836;
	add.f64 	%fd3989, %fd3988, %fd3988;
	sub.f64 	%fd3990, %fd3989, %fd3983;
	mul.f64 	%fd3991, %fd3988, 0d3FC70A3D80000000;
	sub.f64 	%fd3992, %fd3990, %fd3991;
	cvt.rn.f32.f64 	%f837, %fd3992;
	cvt.f64.f32 	%fd3993, %f837;
	add.f64 	%fd3994, %fd3993, %fd3993;
	sub.f64 	%fd3995, %fd3994, %fd3988;
	mul.f64 	%fd3996, %fd3993, 0d3FC70A3D80000000;
	sub.f64 	%fd3997, %fd3995, %fd3996;
	cvt.rn.f32.f64 	%f838, %fd3997;
	cvt.f64.f32 	%fd3998, %f838;
	add.f64 	%fd3999, %fd3998, %fd3998;
	sub.f64 	%fd4000, %fd3999, %fd3993;
	mul.f64 	%fd4001, %fd3998, 0d3FC70A3D80000000;
	sub.f64 	%fd4002, %fd4000, %fd4001;
	cvt.rn.f32.f64 	%f839, %fd4002;
	cvt.f64.f32 	%fd4003, %f839;
	add.f64 	%fd4004, %fd4003, %fd4003;
	sub.f64 	%fd4005, %fd4004, %fd3998;
	mul.f64 	%fd4006, %fd4003, 0d3FC70A3D80000000;
	sub.f64 	%fd4007, %fd4005, %fd4006;
	cvt.rn.f32.f64 	%f840, %fd4007;
	cvt.f64.f32 	%fd4008, %f840;
	add.f64 	%fd4009, %fd4008, %fd4008;
	sub.f64 	%fd4010, %fd4009, %fd4003;
	mul.f64 	%fd4011, %fd4008, 0d3FC70A3D80000000;
	sub.f64 	%fd4012, %fd4010, %fd4011;
	cvt.rn.f32.f64 	%f841, %fd4012;
	cvt.f64.f32 	%fd4013, %f841;
	add.f64 	%fd4014, %fd4013, %fd4013;
	sub.f64 	%fd4015, %fd4014, %fd4008;
	mul.f64 	%fd4016, %fd4013, 0d3FC70A3D80000000;
	sub.f64 	%fd4017, %fd4015, %fd4016;
	cvt.rn.f32.f64 	%f842, %fd4017;
	cvt.f64.f32 	%fd4018, %f842;
	add.f64 	%fd4019, %fd4018, %fd4018;
	sub.f64 	%fd4020, %fd4019, %fd4013;
	mul.f64 	%fd4021, %fd4018, 0d3FC70A3D80000000;
	sub.f64 	%fd4022, %fd4020, %fd4021;
	cvt.rn.f32.f64 	%f843, %fd4022;
	cvt.f64.f32 	%fd4023, %f843;
	add.f64 	%fd4024, %fd4023, %fd4023;
	sub.f64 	%fd4025, %fd4024, %fd4018;
	mul.f64 	%fd4026, %fd4023, 0d3FC70A3D80000000;
	sub.f64 	%fd4027, %fd4025, %fd4026;
	cvt.rn.f32.f64 	%f844, %fd4027;
	cvt.f64.f32 	%fd4028, %f844;
	add.f64 	%fd4029, %fd4028, %fd4028;
	sub.f64 	%fd4030, %fd4029, %fd4023;
	mul.f64 	%fd4031, %fd4028, 0d3FC70A3D80000000;
	sub.f64 	%fd4032, %fd4030, %fd4031;
	cvt.rn.f32.f64 	%f845, %fd4032;
	cvt.f64.f32 	%fd4033, %f845;
	add.f64 	%fd4034, %fd4033, %fd4033;
	sub.f64 	%fd4035, %fd4034, %fd4028;
	mul.f64 	%fd4036, %fd4033, 0d3FC70A3D80000000;
	sub.f64 	%fd4037, %fd4035, %fd4036;
	cvt.rn.f32.f64 	%f846, %fd4037;
	cvt.f64.f32 	%fd4038, %f846;
	add.f64 	%fd4039, %fd4038, %fd4038;
	sub.f64 	%fd4040, %fd4039, %fd4033;
	mul.f64 	%fd4041, %fd4038, 0d3FC70A3D80000000;
	sub.f64 	%fd4042, %fd4040, %fd4041;
	cvt.rn.f32.f64 	%f847, %fd4042;
	cvt.f64.f32 	%fd4043, %f847;
	add.f64 	%fd4044, %fd4043, %fd4043;
	sub.f64 	%fd4045, %fd4044, %fd4038;
	mul.f64 	%fd4046, %fd4043, 0d3FC70A3D80000000;
	sub.f64 	%fd4047, %fd4045, %fd4046;
	cvt.rn.f32.f64 	%f848, %fd4047;
	cvt.f64.f32 	%fd4048, %f848;
	add.f64 	%fd4049, %fd4048, %fd4048;
	sub.f64 	%fd4050, %fd4049, %fd4043;
	mul.f64 	%fd4051, %fd4048, 0d3FC70A3D80000000;
	sub.f64 	%fd4052, %fd4050, %fd4051;
	cvt.rn.f32.f64 	%f849, %fd4052;
	cvt.f64.f32 	%fd4053, %f849;
	add.f64 	%fd4054, %fd4053, %fd4053;
	sub.f64 	%fd4055, %fd4054, %fd4048;
	mul.f64 	%fd4056, %fd4053, 0d3FC70A3D80000000;
	sub.f64 	%fd4057, %fd4055, %fd4056;
	cvt.rn.f32.f64 	%f850, %fd4057;
	cvt.f64.f32 	%fd4058, %f850;
	add.f64 	%fd4059, %fd4058, %fd4058;
	sub.f64 	%fd4060, %fd4059, %fd4053;
	mul.f64 	%fd4061, %fd4058, 0d3FC70A3D80000000;
	sub.f64 	%fd4062, %fd4060, %fd4061;
	cvt.rn.f32.f64 	%f851, %fd4062;
	cvt.f64.f32 	%fd4063, %f851;
	add.f64 	%fd4064, %fd4063, %fd4063;
	sub.f64 	%fd4065, %fd4064, %fd4058;
	mul.f64 	%fd4066, %fd4063, 0d3FC70A3D80000000;
	sub.f64 	%fd4067, %fd4065, %fd4066;
	cvt.rn.f32.f64 	%f852, %fd4067;
	cvt.f64.f32 	%fd4068, %f852;
	add.f64 	%fd4069, %fd4068, %fd4068;
	sub.f64 	%fd4070, %fd4069, %fd4063;
	mul.f64 	%fd4071, %fd4068, 0d3FC70A3D80000000;
	sub.f64 	%fd4072, %fd4070, %fd4071;
	cvt.rn.f32.f64 	%f853, %fd4072;
	cvt.f64.f32 	%fd4073, %f853;
	add.f64 	%fd4074, %fd4073, %fd4073;
	sub.f64 	%fd4075, %fd4074, %fd4068;
	mul.f64 	%fd4076, %fd4073, 0d3FC70A3D80000000;
	sub.f64 	%fd4077, %fd4075, %fd4076;
	cvt.rn.f32.f64 	%f854, %fd4077;
	cvt.f64.f32 	%fd4078, %f854;
	add.f64 	%fd4079, %fd4078, %fd4078;
	sub.f64 	%fd4080, %fd4079, %fd4073;
	mul.f64 	%fd4081, %fd4078, 0d3FC70A3D80000000;
	sub.f64 	%fd4082, %fd4080, %fd4081;
	cvt.rn.f32.f64 	%f855, %fd4082;
	cvt.f64.f32 	%fd4083, %f855;
	add.f64 	%fd4084, %fd4083, %fd4083;
	sub.f64 	%fd4085, %fd4084, %fd4078;
	mul.f64 	%fd4086, %fd4083, 0d3FC70A3D80000000;
	sub.f64 	%fd4087, %fd4085, %fd4086;
	cvt.rn.f32.f64 	%f856, %fd4087;
	cvt.f64.f32 	%fd4088, %f856;
	add.f64 	%fd4089, %fd4088, %fd4088;
	sub.f64 	%fd4090, %fd4089, %fd4083;
	mul.f64 	%fd4091, %fd4088, 0d3FC70A3D80000000;
	sub.f64 	%fd4092, %fd4090, %fd4091;
	cvt.rn.f32.f64 	%f857, %fd4092;
	cvt.f64.f32 	%fd4093, %f857;
	add.f64 	%fd4094, %fd4093, %fd4093;
	sub.f64 	%fd4095, %fd4094, %fd4088;
	mul.f64 	%fd4096, %fd4093, 0d3FC70A3D80000000;
	sub.f64 	%fd4097, %fd4095, %fd4096;
	cvt.rn.f32.f64 	%f858, %fd4097;
	cvt.f64.f32 	%fd4098, %f858;
	add.f64 	%fd4099, %fd4098, %fd4098;
	sub.f64 	%fd4100, %fd4099, %fd4093;
	mul.f64 	%fd4101, %fd4098, 0d3FC70A3D80000000;
	sub.f64 	%fd4102, %fd4100, %fd4101;
	cvt.rn.f32.f64 	%f859, %fd4102;
	cvt.f64.f32 	%fd4103, %f859;
	add.f64 	%fd4104, %fd4103, %fd4103;
	sub.f64 	%fd4105, %fd4104, %fd4098;
	mul.f64 	%fd4106, %fd4103, 0d3FC70A3D80000000;
	sub.f64 	%fd4107, %fd4105, %fd4106;
	cvt.rn.f32.f64 	%f860, %fd4107;
	cvt.f64.f32 	%fd4108, %f860;
	add.f64 	%fd4109, %fd4108, %fd4108;
	sub.f64 	%fd4110, %fd4109, %fd4103;
	mul.f64 	%fd4111, %fd4108, 0d3FC70A3D80000000;
	sub.f64 	%fd4112, %fd4110, %fd4111;
	cvt.rn.f32.f64 	%f861, %fd4112;
	cvt.f64.f32 	%fd4113, %f861;
	add.f64 	%fd4114, %fd4113, %fd4113;
	sub.f64 	%fd4115, %fd4114, %fd4108;
	mul.f64 	%fd4116, %fd4113, 0d3FC70A3D80000000;
	sub.f64 	%fd4117, %fd4115, %fd4116;
	cvt.rn.f32.f64 	%f862, %fd4117;
	cvt.f64.f32 	%fd4118, %f862;
	add.f64 	%fd4119, %fd4118, %fd4118;
	sub.f64 	%fd4120, %fd4119, %fd4113;
	mul.f64 	%fd4121, %fd4118, 0d3FC70A3D80000000;
	sub.f64 	%fd4122, %fd4120, %fd4121;
	cvt.rn.f32.f64 	%f863, %fd4122;
	cvt.f64.f32 	%fd4123, %f863;
	add.f64 	%fd4124, %fd4123, %fd4123;
	sub.f64 	%fd4125, %fd4124, %fd4118;
	mul.f64 	%fd4126, %fd4123, 0d3FC70A3D80000000;
	sub.f64 	%fd4127, %fd4125, %fd4126;
	cvt.rn.f32.f64 	%f864, %fd4127;
	cvt.f64.f32 	%fd4128, %f864;
	add.f64 	%fd4129, %fd4128, %fd4128;
	sub.f64 	%fd4130, %fd4129, %fd4123;
	mul.f64 	%fd4131, %fd4128, 0d3FC70A3D80000000;
	sub.f64 	%fd4132, %fd4130, %fd4131;
	cvt.rn.f32.f64 	%f865, %fd4132;
	cvt.f64.f32 	%fd4133, %f865;
	add.f64 	%fd4134, %fd4133, %fd4133;
	sub.f64 	%fd4135, %fd4134, %fd4128;
	mul.f64 	%fd4136, %fd4133, 0d3FC70A3D80000000;
	sub.f64 	%fd4137, %fd4135, %fd4136;
	cvt.rn.f32.f64 	%f866, %fd4137;
	cvt.f64.f32 	%fd4138, %f866;
	add.f64 	%fd4139, %fd4138, %fd4138;
	sub.f64 	%fd4140, %fd4139, %fd4133;
	mul.f64 	%fd4141, %fd4138, 0d3FC70A3D80000000;
	sub.f64 	%fd4142, %fd4140, %fd4141;
	cvt.rn.f32.f64 	%f867, %fd4142;
	cvt.f64.f32 	%fd4143, %f867;
	add.f64 	%fd4144, %fd4143, %fd4143;
	sub.f64 	%fd4145, %fd4144, %fd4138;
	mul.f64 	%fd4146, %fd4143, 0d3FC70A3D80000000;
	sub.f64 	%fd4147, %fd4145, %fd4146;
	cvt.rn.f32.f64 	%f868, %fd4147;
	cvt.f64.f32 	%fd4148, %f868;
	add.f64 	%fd4149, %fd4148, %fd4148;
	sub.f64 	%fd4150, %fd4149, %fd4143;
	mul.f64 	%fd4151, %fd4148, 0d3FC70A3D80000000;
	sub.f64 	%fd4152, %fd4150, %fd4151;
	cvt.rn.f32.f64 	%f869, %fd4152;
	cvt.f64.f32 	%fd4153, %f869;
	add.f64 	%fd4154, %fd4153, %fd4153;
	sub.f64 	%fd4155, %fd4154, %fd4148;
	mul.f64 	%fd4156, %fd4153, 0d3FC70A3D80000000;
	sub.f64 	%fd4157, %fd4155, %fd4156;
	cvt.rn.f32.f64 	%f870, %fd4157;
	cvt.f64.f32 	%fd4158, %f870;
	add.f64 	%fd4159, %fd4158, %fd4158;
	sub.f64 	%fd4160, %fd4159, %fd4153;
	mul.f64 	%fd4161, %fd4158, 0d3FC70A3D80000000;
	sub.f64 	%fd4162, %fd4160, %fd4161;
	cvt.rn.f32.f64 	%f871, %fd4162;
	cvt.f64.f32 	%fd4163, %f871;
	add.f64 	%fd4164, %fd4163, %fd4163;
	sub.f64 	%fd4165, %fd4164, %fd4158;
	mul.f64 	%fd4166, %fd4163, 0d3FC70A3D80000000;
	sub.f64 	%fd4167, %fd4165, %fd4166;
	cvt.rn.f32.f64 	%f872, %fd4167;
	cvt.f64.f32 	%fd4168, %f872;
	add.f64 	%fd4169, %fd4168, %fd4168;
	sub.f64 	%fd4170, %fd4169, %fd4163;
	mul.f64 	%fd4171, %fd4168, 0d3FC70A3D80000000;
	sub.f64 	%fd4172, %fd4170, %fd4171;
	cvt.rn.f32.f64 	%f873, %fd4172;
	cvt.f64.f32 	%fd4173, %f873;
	add.f64 	%fd4174, %fd4173, %fd4173;
	sub.f64 	%fd4175, %fd4174, %fd4168;
	mul.f64 	%fd4176, %fd4173, 0d3FC70A3D80000000;
	sub.f64 	%fd4177, %fd4175, %fd4176;
	cvt.rn.f32.f64 	%f874, %fd4177;
	cvt.f64.f32 	%fd4178, %f874;
	add.f64 	%fd4179, %fd4178, %fd4178;
	sub.f64 	%fd4180, %fd4179, %fd4173;
	mul.f64 	%fd4181, %fd4178, 0d3FC70A3D80000000;
	sub.f64 	%fd4182, %fd4180, %fd4181;
	cvt.rn.f32.f64 	%f875, %fd4182;
	cvt.f64.f32 	%fd4183, %f875;
	add.f64 	%fd4184, %fd4183, %fd4183;
	sub.f64 	%fd4185, %fd4184, %fd4178;
	mul.f64 	%fd4186, %fd4183, 0d3FC70A3D80000000;
	sub.f64 	%fd4187, %fd4185, %fd4186;
	cvt.rn.f32.f64 	%f876, %fd4187;
	cvt.f64.f32 	%fd4188, %f876;
	add.f64 	%fd4189, %fd4188, %fd4188;
	sub.f64 	%fd4190, %fd4189, %fd4183;
	mul.f64 	%fd4191, %fd4188, 0d3FC70A3D80000000;
	sub.f64 	%fd4192, %fd4190, %fd4191;
	cvt.rn.f32.f64 	%f877, %fd4192;
	cvt.f64.f32 	%fd4193, %f877;
	add.f64 	%fd4194, %fd4193, %fd4193;
	sub.f64 	%fd4195, %fd4194, %fd4188;
	mul.f64 	%fd4196, %fd4193, 0d3FC70A3D80000000;
	sub.f64 	%fd4197, %fd4195, %fd4196;
	cvt.rn.f32.f64 	%f878, %fd4197;
	cvt.f64.f32 	%fd4198, %f878;
	add.f64 	%fd4199, %fd4198, %fd4198;
	sub.f64 	%fd4200, %fd4199, %fd4193;
	mul.f64 	%fd4201, %fd4198, 0d3FC70A3D80000000;
	sub.f64 	%fd4202, %fd4200, %fd4201;
	cvt.rn.f32.f64 	%f879, %fd4202;
	cvt.f64.f32 	%fd4203, %f879;
	add.f64 	%fd4204, %fd4203, %fd4203;
	sub.f64 	%fd4205, %fd4204, %fd4198;
	mul.f64 	%fd4206, %fd4203, 0d3FC70A3D80000000;
	sub.f64 	%fd4207, %fd4205, %fd4206;
	cvt.rn.f32.f64 	%f880, %fd4207;
	cvt.f64.f32 	%fd4208, %f880;
	add.f64 	%fd4209, %fd4208, %fd4208;
	sub.f64 	%fd4210, %fd4209, %fd4203;
	mul.f64 	%fd4211, %fd4208, 0d3FC70A3D80000000;
	sub.f64 	%fd4212, %fd4210, %fd4211;
	cvt.rn.f32.f64 	%f881, %fd4212;
	cvt.f64.f32 	%fd4213, %f881;
	add.f64 	%fd4214, %fd4213, %fd4213;
	sub.f64 	%fd4215, %fd4214, %fd4208;
	mul.f64 	%fd4216, %fd4213, 0d3FC70A3D80000000;
	sub.f64 	%fd4217, %fd4215, %fd4216;
	cvt.rn.f32.f64 	%f882, %fd4217;
	cvt.f64.f32 	%fd4218, %f882;
	add.f64 	%fd4219, %fd4218, %fd4218;
	sub.f64 	%fd4220, %fd4219, %fd4213;
	mul.f64 	%fd4221, %fd4218, 0d3FC70A3D80000000;
	sub.f64 	%fd4222, %fd4220, %fd4221;
	cvt.rn.f32.f64 	%f883, %fd4222;
	cvt.f64.f32 	%fd4223, %f883;
	add.f64 	%fd4224, %fd4223, %fd4223;
	sub.f64 	%fd4225, %fd4224, %fd4218;
	mul.f64 	%fd4226, %fd4223, 0d3FC70A3D80000000;
	sub.f64 	%fd4227, %fd4225, %fd4226;
	cvt.rn.f32.f64 	%f884, %fd4227;
	cvt.f64.f32 	%fd4228, %f884;
	add.f64 	%fd4229, %fd4228, %fd4228;
	sub.f64 	%fd4230, %fd4229, %fd4223;
	mul.f64 	%fd4231, %fd4228, 0d3FC70A3D80000000;
	sub.f64 	%fd4232, %fd4230, %fd4231;
	cvt.rn.f32.f64 	%f885, %fd4232;
	cvt.f64.f32 	%fd4233, %f885;
	add.f64 	%fd4234, %fd4233, %fd4233;
	sub.f64 	%fd4235, %fd4234, %fd4228;
	mul.f64 	%fd4236, %fd4233, 0d3FC70A3D80000000;
	sub.f64 	%fd4237, %fd4235, %fd4236;
	cvt.rn.f32.f64 	%f886, %fd4237;
	cvt.f64.f32 	%fd4238, %f886;
	add.f64 	%fd4239, %fd4238, %fd4238;
	sub.f64 	%fd4240, %fd4239, %fd4233;
	mul.f64 	%fd4241, %fd4238, 0d3FC70A3D80000000;
	sub.f64 	%fd4242, %fd4240, %fd4241;
	cvt.rn.f32.f64 	%f887, %fd4242;
	cvt.f64.f32 	%fd4243, %f887;
	add.f64 	%fd4244, %fd4243, %fd4243;
	sub.f64 	%fd4245, %fd4244, %fd4238;
	mul.f64 	%fd4246, %fd4243, 0d3FC70A3D80000000;
	sub.f64 	%fd4247, %fd4245, %fd4246;
	cvt.rn.f32.f64 	%f888, %fd4247;
	cvt.f64.f32 	%fd4248, %f888;
	add.f64 	%fd4249, %fd4248, %fd4248;
	sub.f64 	%fd4250, %fd4249, %fd4243;
	mul.f64 	%fd4251, %fd4248, 0d3FC70A3D80000000;
	sub.f64 	%fd4252, %fd4250, %fd4251;
	cvt.rn.f32.f64 	%f889, %fd4252;
	cvt.f64.f32 	%fd4253, %f889;
	add.f64 	%fd4254, %fd4253, %fd4253;
	sub.f64 	%fd4255, %fd4254, %fd4248;
	mul.f64 	%fd4256, %fd4253, 0d3FC70A3D80000000;
	sub.f64 	%fd4257, %fd4255, %fd4256;
	cvt.rn.f32.f64 	%f890, %fd4257;
	cvt.f64.f32 	%fd4258, %f890;
	add.f64 	%fd4259, %fd4258, %fd4258;
	sub.f64 	%fd4260, %fd4259, %fd4253;
	mul.f64 	%fd4261, %fd4258, 0d3FC70A3D80000000;
	sub.f64 	%fd4262, %fd4260, %fd4261;
	cvt.rn.f32.f64 	%f891, %fd4262;
	cvt.f64.f32 	%fd4263, %f891;
	add.f64 	%fd4264, %fd4263, %fd4263;
	sub.f64 	%fd4265, %fd4264, %fd4258;
	mul.f64 	%fd4266, %fd4263, 0d3FC70A3D80000000;
	sub.f64 	%fd4267, %fd4265, %fd4266;
	cvt.rn.f32.f64 	%f892, %fd4267;
	cvt.f64.f32 	%fd4268, %f892;
	add.f64 	%fd4269, %fd4268, %fd4268;
	sub.f64 	%fd4270, %fd4269, %fd4263;
	mul.f64 	%fd4271, %fd4268, 0d3FC70A3D80000000;
	sub.f64 	%fd4272, %fd4270, %fd4271;
	cvt.rn.f32.f64 	%f893, %fd4272;
	cvt.f64.f32 	%fd4273, %f893;
	add.f64 	%fd4274, %fd4273, %fd4273;
	sub.f64 	%fd4275, %fd4274, %fd4268;
	mul.f64 	%fd4276, %fd4273, 0d3FC70A3D80000000;
	sub.f64 	%fd4277, %fd4275, %fd4276;
	cvt.rn.f32.f64 	%f894, %fd4277;
	cvt.f64.f32 	%fd4278, %f894;
	add.f64 	%fd4279, %fd4278, %fd4278;
	sub.f64 	%fd4280, %fd4279, %fd4273;
	mul.f64 	%fd4281, %fd4278, 0d3FC70A3D80000000;
	sub.f64 	%fd4282, %fd4280, %fd4281;
	cvt.rn.f32.f64 	%f895, %fd4282;
	cvt.f64.f32 	%fd4283, %f895;
	add.f64 	%fd4284, %fd4283, %fd4283;
	sub.f64 	%fd4285, %fd4284, %fd4278;
	mul.f64 	%fd4286, %fd4283, 0d3FC70A3D80000000;
	sub.f64 	%fd4287, %fd4285, %fd4286;
	cvt.rn.f32.f64 	%f896, %fd4287;
	cvt.f64.f32 	%fd4288, %f896;
	add.f64 	%fd4289, %fd4288, %fd4288;
	sub.f64 	%fd4290, %fd4289, %fd4283;
	mul.f64 	%fd4291, %fd4288, 0d3FC70A3D80000000;
	sub.f64 	%fd4292, %fd4290, %fd4291;
	cvt.rn.f32.f64 	%f897, %fd4292;
	cvt.f64.f32 	%fd4293, %f897;
	add.f64 	%fd4294, %fd4293, %fd4293;
	sub.f64 	%fd4295, %fd4294, %fd4288;
	mul.f64 	%fd4296, %fd4293, 0d3FC70A3D80000000;
	sub.f64 	%fd4297, %fd4295, %fd4296;
	cvt.rn.f32.f64 	%f898, %fd4297;
	cvt.f64.f32 	%fd4298, %f898;
	add.f64 	%fd4299, %fd4298, %fd4298;
	sub.f64 	%fd4300, %fd4299, %fd4293;
	mul.f64 	%fd4301, %fd4298, 0d3FC70A3D80000000;
	sub.f64 	%fd4302, %fd4300, %fd4301;
	cvt.rn.f32.f64 	%f899, %fd4302;
	cvt.f64.f32 	%fd4303, %f899;
	add.f64 	%fd4304, %fd4303, %fd4303;
	sub.f64 	%fd4305, %fd4304, %fd4298;
	mul.f64 	%fd4306, %fd4303, 0d3FC70A3D80000000;
	sub.f64 	%fd4307, %fd4305, %fd4306;
	cvt.rn.f32.f64 	%f900, %fd4307;
	cvt.f64.f32 	%fd4308, %f900;
	add.f64 	%fd4309, %fd4308, %fd4308;
	sub.f64 	%fd4310, %fd4309, %fd4303;
	mul.f64 	%fd4311, %fd4308, 0d3FC70A3D80000000;
	sub.f64 	%fd4312, %fd4310, %fd4311;
	cvt.rn.f32.f64 	%f901, %fd4312;
	cvt.f64.f32 	%fd4313, %f901;
	add.f64 	%fd4314, %fd4313, %fd4313;
	sub.f64 	%fd4315, %fd4314, %fd4308;
	mul.f64 	%fd4316, %fd4313, 0d3FC70A3D80000000;
	sub.f64 	%fd4317, %fd4315, %fd4316;
	cvt.rn.f32.f64 	%f902, %fd4317;
	cvt.f64.f32 	%fd4318, %f902;
	add.f64 	%fd4319, %fd4318, %fd4318;
	sub.f64 	%fd4320, %fd4319, %fd4313;
	mul.f64 	%fd4321, %fd4318, 0d3FC70A3D80000000;
	sub.f64 	%fd4322, %fd4320, %fd4321;
	cvt.rn.f32.f64 	%f903, %fd4322;
	cvt.f64.f32 	%fd4323, %f903;
	add.f64 	%fd4324, %fd4323, %fd4323;
	sub.f64 	%fd4325, %fd4324, %fd4318;
	mul.f64 	%fd4326, %fd4323, 0d3FC70A3D80000000;
	sub.f64 	%fd4327, %fd4325, %fd4326;
	cvt.rn.f32.f64 	%f904, %fd4327;
	cvt.f64.f32 	%fd4328, %f904;
	add.f64 	%fd4329, %fd4328, %fd4328;
	sub.f64 	%fd4330, %fd4329, %fd4323;
	mul.f64 	%fd4331, %fd4328, 0d3FC70A3D80000000;
	sub.f64 	%fd4332, %fd4330, %fd4331;
	cvt.rn.f32.f64 	%f905, %fd4332;
	cvt.f64.f32 	%fd4333, %f905;
	add.f64 	%fd4334, %fd4333, %fd4333;
	sub.f64 	%fd4335, %fd4334, %fd4328;
	mul.f64 	%fd4336, %fd4333, 0d3FC70A3D80000000;
	sub.f64 	%fd4337, %fd4335, %fd4336;
	cvt.rn.f32.f64 	%f906, %fd4337;
	cvt.f64.f32 	%fd4338, %f906;
	add.f64 	%fd4339, %fd4338, %fd4338;
	sub.f64 	%fd4340, %fd4339, %fd4333;
	mul.f64 	%fd4341, %fd4338, 0d3FC70A3D80000000;
	sub.f64 	%fd4342, %fd4340, %fd4341;
	cvt.rn.f32.f64 	%f907, %fd4342;
	cvt.f64.f32 	%fd4343, %f907;
	add.f64 	%fd4344, %fd4343, %fd4343;
	sub.f64 	%fd4345, %fd4344, %fd4338;
	mul.f64 	%fd4346, %fd4343, 0d3FC70A3D80000000;
	sub.f64 	%fd4347, %fd4345, %fd4346;
	cvt.rn.f32.f64 	%f908, %fd4347;
	cvt.f64.f32 	%fd4348, %f908;
	add.f64 	%fd4349, %fd4348, %fd4348;
	sub.f64 	%fd4350, %fd4349, %fd4343;
	mul.f64 	%fd4351, %fd4348, 0d3FC70A3D80000000;
	sub.f64 	%fd4352, %fd4350, %fd4351;
	cvt.rn.f32.f64 	%f909, %fd4352;
	cvt.f64.f32 	%fd4353, %f909;
	add.f64 	%fd4354, %fd4353, %fd4353;
	sub.f64 	%fd4355, %fd4354, %fd4348;
	mul.f64 	%fd4356, %fd4353, 0d3FC70A3D80000000;
	sub.f64 	%fd4357, %fd4355, %fd4356;
	cvt.rn.f32.f64 	%f910, %fd4357;
	cvt.f64.f32 	%fd4358, %f910;
	add.f64 	%fd4359, %fd4358, %fd4358;
	sub.f64 	%fd4360, %fd4359, %fd4353;
	mul.f64 	%fd4361, %fd4358, 0d3FC70A3D80000000;
	sub.f64 	%fd4362, %fd4360, %fd4361;
	cvt.rn.f32.f64 	%f911, %fd4362;
	cvt.f64.f32 	%fd4363, %f911;
	add.f64 	%fd4364, %fd4363, %fd4363;
	sub.f64 	%fd4365, %fd4364, %fd4358;
	mul.f64 	%fd4366, %fd4363, 0d3FC70A3D80000000;
	sub.f64 	%fd4367, %fd4365, %fd4366;
	cvt.rn.f32.f64 	%f912, %fd4367;
	cvt.f64.f32 	%fd4368, %f912;
	add.f64 	%fd4369, %fd4368, %fd4368;
	sub.f64 	%fd4370, %fd4369, %fd4363;
	mul.f64 	%fd4371, %fd4368, 0d3FC70A3D80000000;
	sub.f64 	%fd4372, %fd4370, %fd4371;
	cvt.rn.f32.f64 	%f913, %fd4372;
	cvt.f64.f32 	%fd4373, %f913;
	add.f64 	%fd4374, %fd4373, %fd4373;
	sub.f64 	%fd4375, %fd4374, %fd4368;
	mul.f64 	%fd4376, %fd4373, 0d3FC70A3D80000000;
	sub.f64 	%fd4377, %fd4375, %fd4376;
	cvt.rn.f32.f64 	%f914, %fd4377;
	cvt.f64.f32 	%fd4378, %f914;
	add.f64 	%fd4379, %fd4378, %fd4378;
	sub.f64 	%fd4380, %fd4379, %fd4373;
	mul.f64 	%fd4381, %fd4378, 0d3FC70A3D80000000;
	sub.f64 	%fd4382, %fd4380, %fd4381;
	cvt.rn.f32.f64 	%f915, %fd4382;
	cvt.f64.f32 	%fd4383, %f915;
	add.f64 	%fd4384, %fd4383, %fd4383;
	sub.f64 	%fd4385, %fd4384, %fd4378;
	mul.f64 	%fd4386, %fd4383, 0d3FC70A3D80000000;
	sub.f64 	%fd4387, %fd4385, %fd4386;
	cvt.rn.f32.f64 	%f916, %fd4387;
	cvt.f64.f32 	%fd4388, %f916;
	add.f64 	%fd4389, %fd4388, %fd4388;
	sub.f64 	%fd4390, %fd4389, %fd4383;
	mul.f64 	%fd4391, %fd4388, 0d3FC70A3D80000000;
	sub.f64 	%fd4392, %fd4390, %fd4391;
	cvt.rn.f32.f64 	%f917, %fd4392;
	cvt.f64.f32 	%fd4393, %f917;
	add.f64 	%fd4394, %fd4393, %fd4393;
	sub.f64 	%fd4395, %fd4394, %fd4388;
	mul.f64 	%fd4396, %fd4393, 0d3FC70A3D80000000;
	sub.f64 	%fd4397, %fd4395, %fd4396;
	cvt.rn.f32.f64 	%f918, %fd4397;
	cvt.f64.f32 	%fd4398, %f918;
	add.f64 	%fd4399, %fd4398, %fd4398;
	sub.f64 	%fd4400, %fd4399, %fd4393;
	mul.f64 	%fd4401, %fd4398, 0d3FC70A3D80000000;
	sub.f64 	%fd4402, %fd4400, %fd4401;
	cvt.rn.f32.f64 	%f919, %fd4402;
	cvt.f64.f32 	%fd4403, %f919;
	add.f64 	%fd4404, %fd4403, %fd4403;
	sub.f64 	%fd4405, %fd4404, %fd4398;
	mul.f64 	%fd4406, %fd4403, 0d3FC70A3D80000000;
	sub.f64 	%fd4407, %fd4405, %fd4406;
	cvt.rn.f32.f64 	%f920, %fd4407;
	cvt.f64.f32 	%fd4408, %f920;
	add.f64 	%fd4409, %fd4408, %fd4408;
	sub.f64 	%fd4410, %fd4409, %fd4403;
	mul.f64 	%fd4411, %fd4408, 0d3FC70A3D80000000;
	sub.f64 	%fd4412, %fd4410, %fd4411;
	cvt.rn.f32.f64 	%f921, %fd4412;
	cvt.f64.f32 	%fd4413, %f921;
	add.f64 	%fd4414, %fd4413, %fd4413;
	sub.f64 	%fd4415, %fd4414, %fd4408;
	mul.f64 	%fd4416, %fd4413, 0d3FC70A3D80000000;
	sub.f64 	%fd4417, %fd4415, %fd4416;
	cvt.rn.f32.f64 	%f922, %fd4417;
	cvt.f64.f32 	%fd4418, %f922;
	add.f64 	%fd4419, %fd4418, %fd4418;
	sub.f64 	%fd4420, %fd4419, %fd4413;
	mul.f64 	%fd4421, %fd4418, 0d3FC70A3D80000000;
	sub.f64 	%fd4422, %fd4420, %fd4421;
	cvt.rn.f32.f64 	%f923, %fd4422;
	cvt.f64.f32 	%fd4423, %f923;
	add.f64 	%fd4424, %fd4423, %fd4423;
	sub.f64 	%fd4425, %fd4424, %fd4418;
	mul.f64 	%fd4426, %fd4423, 0d3FC70A3D80000000;
	sub.f64 	%fd4427, %fd4425, %fd4426;
	cvt.rn.f32.f64 	%f924, %fd4427;
	cvt.f64.f32 	%fd4428, %f924;
	add.f64 	%fd4429, %fd4428, %fd4428;
	sub.f64 	%fd4430, %fd4429, %fd4423;
	mul.f64 	%fd4431, %fd4428, 0d3FC70A3D80000000;
	sub.f64 	%fd4432, %fd4430, %fd4431;
	cvt.rn.f32.f64 	%f925, %fd4432;
	cvt.f64.f32 	%fd4433, %f925;
	add.f64 	%fd4434, %fd4433, %fd4433;
	sub.f64 	%fd4435, %fd4434, %fd4428;
	mul.f64 	%fd4436, %fd4433, 0d3FC70A3D80000000;
	sub.f64 	%fd4437, %fd4435, %fd4436;
	cvt.rn.f32.f64 	%f926, %fd4437;
	cvt.f64.f32 	%fd4438, %f926;
	add.f64 	%fd4439, %fd4438, %fd4438;
	sub.f64 	%fd4440, %fd4439, %fd4433;
	mul.f64 	%fd4441, %fd4438, 0d3FC70A3D80000000;
	sub.f64 	%fd4442, %fd4440, %fd4441;
	cvt.rn.f32.f64 	%f927, %fd4442;
	cvt.f64.f32 	%fd4443, %f927;
	add.f64 	%fd4444, %fd4443, %fd4443;
	sub.f64 	%fd4445, %fd4444, %fd4438;
	mul.f64 	%fd4446, %fd4443, 0d3FC70A3D80000000;
	sub.f64 	%fd4447, %fd4445, %fd4446;
	cvt.rn.f32.f64 	%f928, %fd4447;
	cvt.f64.f32 	%fd4448, %f928;
	add.f64 	%fd4449, %fd4448, %fd4448;
	sub.f64 	%fd4450, %fd4449, %fd4443;
	mul.f64 	%fd4451, %fd4448, 0d3FC70A3D80000000;
	sub.f64 	%fd4452, %fd4450, %fd4451;
	cvt.rn.f32.f64 	%f929, %fd4452;
	cvt.f64.f32 	%fd4453, %f929;
	add.f64 	%fd4454, %fd4453, %fd4453;
	sub.f64 	%fd4455, %fd4454, %fd4448;
	mul.f64 	%fd4456, %fd4453, 0d3FC70A3D80000000;
	sub.f64 	%fd4457, %fd4455, %fd4456;
	cvt.rn.f32.f64 	%f930, %fd4457;
	cvt.f64.f32 	%fd4458, %f930;
	add.f64 	%fd4459, %fd4458, %fd4458;
	sub.f64 	%fd4460, %fd4459, %fd4453;
	mul.f64 	%fd4461, %fd4458, 0d3FC70A3D80000000;
	sub.f64 	%fd4462, %fd4460, %fd4461;
	cvt.rn.f32.f64 	%f931, %fd4462;
	cvt.f64.f32 	%fd4463, %f931;
	add.f64 	%fd4464, %fd4463, %fd4463;
	sub.f64 	%fd4465, %fd4464, %fd4458;
	mul.f64 	%fd4466, %fd4463, 0d3FC70A3D80000000;
	sub.f64 	%fd4467, %fd4465, %fd4466;
	cvt.rn.f32.f64 	%f932, %fd4467;
	cvt.f64.f32 	%fd4468, %f932;
	add.f64 	%fd4469, %fd4468, %fd4468;
	sub.f64 	%fd4470, %fd4469, %fd4463;
	mul.f64 	%fd4471, %fd4468, 0d3FC70A3D80000000;
	sub.f64 	%fd4472, %fd4470, %fd4471;
	cvt.rn.f32.f64 	%f933, %fd4472;
	cvt.f64.f32 	%fd4473, %f933;
	add.f64 	%fd4474, %fd4473, %fd4473;
	sub.f64 	%fd4475, %fd4474, %fd4468;
	mul.f64 	%fd4476, %fd4473, 0d3FC70A3D80000000;
	sub.f64 	%fd4477, %fd4475, %fd4476;
	cvt.rn.f32.f64 	%f934, %fd4477;
	cvt.f64.f32 	%fd4478, %f934;
	add.f64 	%fd4479, %fd4478, %fd4478;
	sub.f64 	%fd4480, %fd4479, %fd4473;
	mul.f64 	%fd4481, %fd4478, 0d3FC70A3D80000000;
	sub.f64 	%fd4482, %fd4480, %fd4481;
	cvt.rn.f32.f64 	%f935, %fd4482;
	cvt.f64.f32 	%fd4483, %f935;
	add.f64 	%fd4484, %fd4483, %fd4483;
	sub.f64 	%fd4485, %fd4484, %fd4478;
	mul.f64 	%fd4486, %fd4483, 0d3FC70A3D80000000;
	sub.f64 	%fd4487, %fd4485, %fd4486;
	cvt.rn.f32.f64 	%f936, %fd4487;
	cvt.f64.f32 	%fd4488, %f936;
	add.f64 	%fd4489, %fd4488, %fd4488;
	sub.f64 	%fd4490, %fd4489, %fd4483;
	mul.f64 	%fd4491, %fd4488, 0d3FC70A3D80000000;
	sub.f64 	%fd4492, %fd4490, %fd4491;
	cvt.rn.f32.f64 	%f937, %fd4492;
	cvt.f64.f32 	%fd4493, %f937;
	add.f64 	%fd4494, %fd4493, %fd4493;
	sub.f64 	%fd4495, %fd4494, %fd4488;
	mul.f64 	%fd4496, %fd4493, 0d3FC70A3D80000000;
	sub.f64 	%fd4497, %fd4495, %fd4496;
	cvt.rn.f32.f64 	%f938, %fd4497;
	cvt.f64.f32 	%fd4498, %f938;
	add.f64 	%fd4499, %fd4498, %fd4498;
	sub.f64 	%fd4500, %fd4499, %fd4493;
	mul.f64 	%fd4501, %fd4498, 0d3FC70A3D80000000;
	sub.f64 	%fd4502, %fd4500, %fd4501;
	cvt.rn.f32.f64 	%f939, %fd4502;
	cvt.f64.f32 	%fd4503, %f939;
	add.f64 	%fd4504, %fd4503, %fd4503;
	sub.f64 	%fd4505, %fd4504, %fd4498;
	mul.f64 	%fd4506, %fd4503, 0d3FC70A3D80000000;
	sub.f64 	%fd4507, %fd4505, %fd4506;
	cvt.rn.f32.f64 	%f940, %fd4507;
	cvt.f64.f32 	%fd4508, %f940;
	add.f64 	%fd4509, %fd4508, %fd4508;
	sub.f64 	%fd4510, %fd4509, %fd4503;
	mul.f64 	%fd4511, %fd4508, 0d3FC70A3D80000000;
	sub.f64 	%fd4512, %fd4510, %fd4511;
	cvt.rn.f32.f64 	%f941, %fd4512;
	cvt.f64.f32 	%fd4513, %f941;
	add.f64 	%fd4514, %fd4513, %fd4513;
	sub.f64 	%fd4515, %fd4514, %fd4508;
	mul.f64 	%fd4516, %fd4513, 0d3FC70A3D80000000;
	sub.f64 	%fd4517, %fd4515, %fd4516;
	cvt.rn.f32.f64 	%f942, %fd4517;
	cvt.f64.f32 	%fd4518, %f942;
	add.f64 	%fd4519, %fd4518, %fd4518;
	sub.f64 	%fd4520, %fd4519, %fd4513;
	mul.f64 	%fd4521, %fd4518, 0d3FC70A3D80000000;
	sub.f64 	%fd4522, %fd4520, %fd4521;
	cvt.rn.f32.f64 	%f943, %fd4522;
	cvt.f64.f32 	%fd4523, %f943;
	add.f64 	%fd4524, %fd4523, %fd4523;
	sub.f64 	%fd4525, %fd4524, %fd4518;
	mul.f64 	%fd4526, %fd4523, 0d3FC70A3D80000000;
	sub.f64 	%fd4527, %fd4525, %fd4526;
	cvt.rn.f32.f64 	%f944, %fd4527;
	cvt.f64.f32 	%fd4528, %f944;
	add.f64 	%fd4529, %fd4528, %fd4528;
	sub.f64 	%fd4530, %fd4529, %fd4523;
	mul.f64 	%fd4531, %fd4528, 0d3FC70A3D80000000;
	sub.f64 	%fd4532, %fd4530, %fd4531;
	cvt.rn.f32.f64 	%f945, %fd4532;
	cvt.f64.f32 	%fd4533, %f945;
	add.f64 	%fd4534, %fd4533, %fd4533;
	sub.f64 	%fd4535, %fd4534, %fd4528;
	mul.f64 	%fd4536, %fd4533, 0d3FC70A3D80000000;
	sub.f64 	%fd4537, %fd4535, %fd4536;
	cvt.rn.f32.f64 	%f946, %fd4537;
	cvt.f64.f32 	%fd4538, %f946;
	add.f64 	%fd4539, %fd4538, %fd4538;
	sub.f64 	%fd4540, %fd4539, %fd4533;
	mul.f64 	%fd4541, %fd4538, 0d3FC70A3D80000000;
	sub.f64 	%fd4542, %fd4540, %fd4541;
	cvt.rn.f32.f64 	%f947, %fd4542;
	cvt.f64.f32 	%fd4543, %f947;
	add.f64 	%fd4544, %fd4543, %fd4543;
	sub.f64 	%fd4545, %fd4544, %fd4538;
	mul.f64 	%fd4546, %fd4543, 0d3FC70A3D80000000;
	sub.f64 	%fd4547, %fd4545, %fd4546;
	cvt.rn.f32.f64 	%f948, %fd4547;
	cvt.f64.f32 	%fd4548, %f948;
	add.f64 	%fd4549, %fd4548, %fd4548;
	sub.f64 	%fd4550, %fd4549, %fd4543;
	mul.f64 	%fd4551, %fd4548, 0d3FC70A3D80000000;
	sub.f64 	%fd4552, %fd4550, %fd4551;
	cvt.rn.f32.f64 	%f949, %fd4552;
	cvt.f64.f32 	%fd4553, %f949;
	add.f64 	%fd4554, %fd4553, %fd4553;
	sub.f64 	%fd4555, %fd4554, %fd4548;
	mul.f64 	%fd4556, %fd4553, 0d3FC70A3D80000000;
	sub.f64 	%fd4557, %fd4555, %fd4556;
	cvt.rn.f32.f64 	%f950, %fd4557;
	cvt.f64.f32 	%fd4558, %f950;
	add.f64 	%fd4559, %fd4558, %fd4558;
	sub.f64 	%fd4560, %fd4559, %fd4553;
	mul.f64 	%fd4561, %fd4558, 0d3FC70A3D80000000;
	sub.f64 	%fd4562, %fd4560, %fd4561;
	cvt.rn.f32.f64 	%f951, %fd4562;
	cvt.f64.f32 	%fd4563, %f951;
	add.f64 	%fd4564, %fd4563, %fd4563;
	sub.f64 	%fd4565, %fd4564, %fd4558;
	mul.f64 	%fd4566, %fd4563, 0d3FC70A3D80000000;
	sub.f64 	%fd4567, %fd4565, %fd4566;
	cvt.rn.f32.f64 	%f952, %fd4567;
	cvt.f64.f32 	%fd4568, %f952;
	add.f64 	%fd4569, %fd4568, %fd4568;
	sub.f64 	%fd4570, %fd4569, %fd4563;
	mul.f64 	%fd4571, %fd4568, 0d3FC70A3D80000000;
	sub.f64 	%fd4572, %fd4570, %fd4571;
	cvt.rn.f32.f64 	%f953, %fd4572;
	cvt.f64.f32 	%fd4573, %f953;
	add.f64 	%fd4574, %fd4573, %fd4573;
	sub.f64 	%fd4575, %fd4574, %fd4568;
	mul.f64 	%fd4576, %fd4573, 0d3FC70A3D80000000;
	sub.f64 	%fd4577, %fd4575, %fd4576;
	cvt.rn.f32.f64 	%f954, %fd4577;
	cvt.f64.f32 	%fd4578, %f954;
	add.f64 	%fd4579, %fd4578, %fd4578;
	sub.f64 	%fd4580, %fd4579, %fd4573;
	mul.f64 	%fd4581, %fd4578, 0d3FC70A3D80000000;
	sub.f64 	%fd4582, %fd4580, %fd4581;
	cvt.rn.f32.f64 	%f955, %fd4582;
	cvt.f64.f32 	%fd4583, %f955;
	add.f64 	%fd4584, %fd4583, %fd4583;
	sub.f64 	%fd4585, %fd4584, %fd4578;
	mul.f64 	%fd4586, %fd4583, 0d3FC70A3D80000000;
	sub.f64 	%fd4587, %fd4585, %fd4586;
	cvt.rn.f32.f64 	%f956, %fd4587;
	cvt.f64.f32 	%fd4588, %f956;
	add.f64 	%fd4589, %fd4588, %fd4588;
	sub.f64 	%fd4590, %fd4589, %fd4583;
	mul.f64 	%fd4591, %fd4588, 0d3FC70A3D80000000;
	sub.f64 	%fd4592, %fd4590, %fd4591;
	cvt.rn.f32.f64 	%f957, %fd4592;
	cvt.f64.f32 	%fd4593, %f957;
	add.f64 	%fd4594, %fd4593, %fd4593;
	sub.f64 	%fd4595, %fd4594, %fd4588;
	mul.f64 	%fd4596, %fd4593, 0d3FC70A3D80000000;
	sub.f64 	%fd4597, %fd4595, %fd4596;
	cvt.rn.f32.f64 	%f958, %fd4597;
	cvt.f64.f32 	%fd4598, %f958;
	add.f64 	%fd4599, %fd4598, %fd4598;
	sub.f64 	%fd4600, %fd4599, %fd4593;
	mul.f64 	%fd4601, %fd4598, 0d3FC70A3D80000000;
	sub.f64 	%fd4602, %fd4600, %fd4601;
	cvt.rn.f32.f64 	%f959, %fd4602;
	cvt.f64.f32 	%fd4603, %f959;
	add.f64 	%fd4604, %fd4603, %fd4603;
	sub.f64 	%fd4605, %fd4604, %fd4598;
	mul.f64 	%fd4606, %fd4603, 0d3FC70A3D80000000;
	sub.f64 	%fd4607, %fd4605, %fd4606;
	cvt.rn.f32.f64 	%f960, %fd4607;
	cvt.f64.f32 	%fd4608, %f960;
	add.f64 	%fd4609, %fd4608, %fd4608;
	sub.f64 	%fd4610, %fd4609, %fd4603;
	mul.f64 	%fd4611, %fd4608, 0d3FC70A3D80000000;
	sub.f64 	%fd4612, %fd4610, %fd4611;
	cvt.rn.f32.f64 	%f961, %fd4612;
	cvt.f64.f32 	%fd4613, %f961;
	add.f64 	%fd4614, %fd4613, %fd4613;
	sub.f64 	%fd4615, %fd4614, %fd4608;
	mul.f64 	%fd4616, %fd4613, 0d3FC70A3D80000000;
	sub.f64 	%fd4617, %fd4615, %fd4616;
	cvt.rn.f32.f64 	%f962, %fd4617;
	cvt.f64.f32 	%fd4618, %f962;
	add.f64 	%fd4619, %fd4618, %fd4618;
	sub.f64 	%fd4620, %fd4619, %fd4613;
	mul.f64 	%fd4621, %fd4618, 0d3FC70A3D80000000;
	sub.f64 	%fd4622, %fd4620, %fd4621;
	cvt.rn.f32.f64 	%f963, %fd4622;
	cvt.f64.f32 	%fd4623, %f963;
	add.f64 	%fd4624, %fd4623, %fd4623;
	sub.f64 	%fd4625, %fd4624, %fd4618;
	mul.f64 	%fd4626, %fd4623, 0d3FC70A3D80000000;
	sub.f64 	%fd4627, %fd4625, %fd4626;
	cvt.rn.f32.f64 	%f964, %fd4627;
	cvt.f64.f32 	%fd4628, %f964;
	add.f64 	%fd4629, %fd4628, %fd4628;
	sub.f64 	%fd4630, %fd4629, %fd4623;
	mul.f64 	%fd4631, %fd4628, 0d3FC70A3D80000000;
	sub.f64 	%fd4632, %fd4630, %fd4631;
	cvt.rn.f32.f64 	%f965, %fd4632;
	cvt.f64.f32 	%fd4633, %f965;
	add.f64 	%fd4634, %fd4633, %fd4633;
	sub.f64 	%fd4635, %fd4634, %fd4628;
	mul.f64 	%fd4636, %fd4633, 0d3FC70A3D80000000;
	sub.f64 	%fd4637, %fd4635, %fd4636;
	cvt.rn.f32.f64 	%f966, %fd4637;
	cvt.f64.f32 	%fd4638, %f966;
	add.f64 	%fd4639, %fd4638, %fd4638;
	sub.f64 	%fd4640, %fd4639, %fd4633;
	mul.f64 	%fd4641, %fd4638, 0d3FC70A3D80000000;
	sub.f64 	%fd4642, %fd4640, %fd4641;
	cvt.rn.f32.f64 	%f967, %fd4642;
	cvt.f64.f32 	%fd4643, %f967;
	add.f64 	%fd4644, %fd4643, %fd4643;
	sub.f64 	%fd4645, %fd4644, %fd4638;
	mul.f64 	%fd4646, %fd4643, 0d3FC70A3D80000000;
	sub.f64 	%fd4647, %fd4645, %fd4646;
	cvt.rn.f32.f64 	%f968, %fd4647;
	cvt.f64.f32 	%fd4648, %f968;
	add.f64 	%fd4649, %fd4648, %fd4648;
	sub.f64 	%fd4650, %fd4649, %fd4643;
	mul.f64 	%fd4651, %fd4648, 0d3FC70A3D80000000;
	sub.f64 	%fd4652, %fd4650, %fd4651;
	cvt.rn.f32.f64 	%f969, %fd4652;
	cvt.f64.f32 	%fd4653, %f969;
	add.f64 	%fd4654, %fd4653, %fd4653;
	sub.f64 	%fd4655, %fd4654, %fd4648;
	mul.f64 	%fd4656, %fd4653, 0d3FC70A3D80000000;
	sub.f64 	%fd4657, %fd4655, %fd4656;
	cvt.rn.f32.f64 	%f970, %fd4657;
	cvt.f64.f32 	%fd4658, %f970;
	add.f64 	%fd4659, %fd4658, %fd4658;
	sub.f64 	%fd4660, %fd4659, %fd4653;
	mul.f64 	%fd4661, %fd4658, 0d3FC70A3D80000000;
	sub.f64 	%fd4662, %fd4660, %fd4661;
	cvt.rn.f32.f64 	%f971, %fd4662;
	cvt.f64.f32 	%fd4663, %f971;
	add.f64 	%fd4664, %fd4663, %fd4663;
	sub.f64 	%fd4665, %fd4664, %fd4658;
	mul.f64 	%fd4666, %fd4663, 0d3FC70A3D80000000;
	sub.f64 	%fd4667, %fd4665, %fd4666;
	cvt.rn.f32.f64 	%f972, %fd4667;
	cvt.f64.f32 	%fd4668, %f972;
	add.f64 	%fd4669, %fd4668, %fd4668;
	sub.f64 	%fd4670, %fd4669, %fd4663;
	mul.f64 	%fd4671, %fd4668, 0d3FC70A3D80000000;
	sub.f64 	%fd4672, %fd4670, %fd4671;
	cvt.rn.f32.f64 	%f973, %fd4672;
	cvt.f64.f32 	%fd4673, %f973;
	add.f64 	%fd4674, %fd4673, %fd4673;
	sub.f64 	%fd4675, %fd4674, %fd4668;
	mul.f64 	%fd4676, %fd4673, 0d3FC70A3D80000000;
	sub.f64 	%fd4677, %fd4675, %fd4676;
	cvt.rn.f32.f64 	%f974, %fd4677;
	cvt.f64.f32 	%fd4678, %f974;
	add.f64 	%fd4679, %fd4678, %fd4678;
	sub.f64 	%fd4680, %fd4679, %fd4673;
	mul.f64 	%fd4681, %fd4678, 0d3FC70A3D80000000;
	sub.f64 	%fd4682, %fd4680, %fd4681;
	cvt.rn.f32.f64 	%f975, %fd4682;
	cvt.f64.f32 	%fd4683, %f975;
	add.f64 	%fd4684, %fd4683, %fd4683;
	sub.f64 	%fd4685, %fd4684, %fd4678;
	mul.f64 	%fd4686, %fd4683, 0d3FC70A3D80000000;
	sub.f64 	%fd4687, %fd4685, %fd4686;
	cvt.rn.f32.f64 	%f976, %fd4687;
	cvt.f64.f32 	%fd4688, %f976;
	add.f64 	%fd4689, %fd4688, %fd4688;
	sub.f64 	%fd4690, %fd4689, %fd4683;
	mul.f64 	%fd4691, %fd4688, 0d3FC70A3D80000000;
	sub.f64 	%fd4692, %fd4690, %fd4691;
	cvt.rn.f32.f64 	%f977, %fd4692;
	cvt.f64.f32 	%fd4693, %f977;
	add.f64 	%fd4694, %fd4693, %fd4693;
	sub.f64 	%fd4695, %fd4694, %fd4688;
	mul.f64 	%fd4696, %fd4693, 0d3FC70A3D80000000;
	sub.f64 	%fd4697, %fd4695, %fd4696;
	cvt.rn.f32.f64 	%f978, %fd4697;
	cvt.f64.f32 	%fd4698, %f978;
	add.f64 	%fd4699, %fd4698, %fd4698;
	sub.f64 	%fd4700, %fd4699, %fd4693;
	mul.f64 	%fd4701, %fd4698, 0d3FC70A3D80000000;
	sub.f64 	%fd4702, %fd4700, %fd4701;
	cvt.rn.f32.f64 	%f979, %fd4702;
	cvt.f64.f32 	%fd4703, %f979;
	add.f64 	%fd4704, %fd4703, %fd4703;
	sub.f64 	%fd4705, %fd4704, %fd4698;
	mul.f64 	%fd4706, %fd4703, 0d3FC70A3D80000000;
	sub.f64 	%fd4707, %fd4705, %fd4706;
	cvt.rn.f32.f64 	%f980, %fd4707;
	cvt.f64.f32 	%fd4708, %f980;
	add.f64 	%fd4709, %fd4708, %fd4708;
	sub.f64 	%fd4710, %fd4709, %fd4703;
	mul.f64 	%fd4711, %fd4708, 0d3FC70A3D80000000;
	sub.f64 	%fd4712, %fd4710, %fd4711;
	cvt.rn.f32.f64 	%f981, %fd4712;
	cvt.f64.f32 	%fd4713, %f981;
	add.f64 	%fd4714, %fd4713, %fd4713;
	sub.f64 	%fd4715, %fd4714, %fd4708;
	mul.f64 	%fd4716, %fd4713, 0d3FC70A3D80000000;
	sub.f64 	%fd4717, %fd4715, %fd4716;
	cvt.rn.f32.f64 	%f982, %fd4717;
	cvt.f64.f32 	%fd4718, %f982;
	add.f64 	%fd4719, %fd4718, %fd4718;
	sub.f64 	%fd4720, %fd4719, %fd4713;
	mul.f64 	%fd4721, %fd4718, 0d3FC70A3D80000000;
	sub.f64 	%fd4722, %fd4720, %fd4721;
	cvt.rn.f32.f64 	%f983, %fd4722;
	cvt.f64.f32 	%fd4723, %f983;
	add.f64 	%fd4724, %fd4723, %fd4723;
	sub.f64 	%fd4725, %fd4724, %fd4718;
	mul.f64 	%fd4726, %fd4723, 0d3FC70A3D80000000;
	sub.f64 	%fd4727, %fd4725, %fd4726;
	cvt.rn.f32.f64 	%f984, %fd4727;
	cvt.f64.f32 	%fd4728, %f984;
	add.f64 	%fd4729, %fd4728, %fd4728;
	sub.f64 	%fd4730, %fd4729, %fd4723;
	mul.f64 	%fd4731, %fd4728, 0d3FC70A3D80000000;
	sub.f64 	%fd4732, %fd4730, %fd4731;
	cvt.rn.f32.f64 	%f985, %fd4732;
	cvt.f64.f32 	%fd4733, %f985;
	add.f64 	%fd4734, %fd4733, %fd4733;
	sub.f64 	%fd4735, %fd4734, %fd4728;
	mul.f64 	%fd4736, %fd4733, 0d3FC70A3D80000000;
	sub.f64 	%fd4737, %fd4735, %fd4736;
	cvt.rn.f32.f64 	%f986, %fd4737;
	cvt.f64.f32 	%fd4738, %f986;
	add.f64 	%fd4739, %fd4738, %fd4738;
	sub.f64 	%fd4740, %fd4739, %fd4733;
	mul.f64 	%fd4741, %fd4738, 0d3FC70A3D80000000;
	sub.f64 	%fd4742, %fd4740, %fd4741;
	cvt.rn.f32.f64 	%f987, %fd4742;
	cvt.f64.f32 	%fd4743, %f987;
	add.f64 	%fd4744, %fd4743, %fd4743;
	sub.f64 	%fd4745, %fd4744, %fd4738;
	mul.f64 	%fd4746, %fd4743, 0d3FC70A3D80000000;
	sub.f64 	%fd4747, %fd4745, %fd4746;
	cvt.rn.f32.f64 	%f988, %fd4747;
	cvt.f64.f32 	%fd4748, %f988;
	add.f64 	%fd4749, %fd4748, %fd4748;
	sub.f64 	%fd4750, %fd4749, %fd4743;
	mul.f64 	%fd4751, %fd4748, 0d3FC70A3D80000000;
	sub.f64 	%fd4752, %fd4750, %fd4751;
	cvt.rn.f32.f64 	%f989, %fd4752;
	cvt.f64.f32 	%fd4753, %f989;
	add.f64 	%fd4754, %fd4753, %fd4753;
	sub.f64 	%fd4755, %fd4754, %fd4748;
	mul.f64 	%fd4756, %fd4753, 0d3FC70A3D80000000;
	sub.f64 	%fd4757, %fd4755, %fd4756;
	cvt.rn.f32.f64 	%f990, %fd4757;
	cvt.f64.f32 	%fd4758, %f990;
	add.f64 	%fd4759, %fd4758, %fd4758;
	sub.f64 	%fd4760, %fd4759, %fd4753;
	mul.f64 	%fd4761, %fd4758, 0d3FC70A3D80000000;
	sub.f64 	%fd4762, %fd4760, %fd4761;
	cvt.rn.f32.f64 	%f991, %fd4762;
	cvt.f64.f32 	%fd4763, %f991;
	add.f64 	%fd4764, %fd4763, %fd4763;
	sub.f64 	%fd4765, %fd4764, %fd4758;
	mul.f64 	%fd4766, %fd4763, 0d3FC70A3D80000000;
	sub.f64 	%fd4767, %fd4765, %fd4766;
	cvt.rn.f32.f64 	%f992, %fd4767;
	cvt.f64.f32 	%fd4768, %f992;
	add.f64 	%fd4769, %fd4768, %fd4768;
	sub.f64 	%fd4770, %fd4769, %fd4763;
	mul.f64 	%fd4771, %fd4768, 0d3FC70A3D80000000;
	sub.f64 	%fd4772, %fd4770, %fd4771;
	cvt.rn.f32.f64 	%f993, %fd4772;
	cvt.f64.f32 	%fd4773, %f993;
	add.f64 	%fd4774, %fd4773, %fd4773;
	sub.f64 	%fd4775, %fd4774, %fd4768;
	mul.f64 	%fd4776, %fd4773, 0d3FC70A3D80000000;
	sub.f64 	%fd4777, %fd4775, %fd4776;
	cvt.rn.f32.f64 	%f994, %fd4777;
	cvt.f64.f32 	%fd4778, %f994;
	add.f64 	%fd4779, %fd4778, %fd4778;
	sub.f64 	%fd4780, %fd4779, %fd4773;
	mul.f64 	%fd4781, %fd4778, 0d3FC70A3D80000000;
	sub.f64 	%fd4782, %fd4780, %fd4781;
	cvt.rn.f32.f64 	%f995, %fd4782;
	cvt.f64.f32 	%fd4783, %f995;
	add.f64 	%fd4784, %fd4783, %fd4783;
	sub.f64 	%fd4785, %fd4784, %fd4778;
	mul.f64 	%fd4786, %fd4783, 0d3FC70A3D80000000;
	sub.f64 	%fd4787, %fd4785, %fd4786;
	cvt.rn.f32.f64 	%f996, %fd4787;
	cvt.f64.f32 	%fd4788, %f996;
	add.f64 	%fd4789, %fd4788, %fd4788;
	sub.f64 	%fd4790, %fd4789, %fd4783;
	mul.f64 	%fd4791, %fd4788, 0d3FC70A3D80000000;
	sub.f64 	%fd4792, %fd4790, %fd4791;
	cvt.rn.f32.f64 	%f997, %fd4792;
	cvt.f64.f32 	%fd4793, %f997;
	add.f64 	%fd4794, %fd4793, %fd4793;
	sub.f64 	%fd4795, %fd4794, %fd4788;
	mul.f64 	%fd4796, %fd4793, 0d3FC70A3D80000000;
	sub.f64 	%fd4797, %fd4795, %fd4796;
	cvt.rn.f32.f64 	%f998, %fd4797;
	cvt.f64.f32 	%fd4798, %f998;
	add.f64 	%fd4799, %fd4798, %fd4798;
	sub.f64 	%fd4800, %fd4799, %fd4793;
	mul.f64 	%fd4801, %fd4798, 0d3FC70A3D80000000;
	sub.f64 	%fd4802, %fd4800, %fd4801;
	cvt.rn.f32.f64 	%f999, %fd4802;
	cvt.f64.f32 	%fd4803, %f999;
	add.f64 	%fd4804, %fd4803, %fd4803;
	sub.f64 	%fd4805, %fd4804, %fd4798;
	mul.f64 	%fd4806, %fd4803, 0d3FC70A3D80000000;
	sub.f64 	%fd4807, %fd4805, %fd4806;
	cvt.rn.f32.f64 	%f1000, %fd4807;
	cvt.f64.f32 	%fd4808, %f1000;
	add.f64 	%fd4809, %fd4808, %fd4808;
	sub.f64 	%fd4810, %fd4809, %fd4803;
	mul.f64 	%fd4811, %fd4808, 0d3FC70A3D80000000;
	sub.f64 	%fd4812, %fd4810, %fd4811;
	cvt.rn.f32.f64 	%f1001, %fd4812;
	cvt.f64.f32 	%fd4813, %f1001;
	add.f64 	%fd4814, %fd4813, %fd4813;
	sub.f64 	%fd4815, %fd4814, %fd4808;
	mul.f64 	%fd4816, %fd4813, 0d3FC70A3D80000000;
	sub.f64 	%fd4817, %fd4815, %fd4816;
	cvt.rn.f32.f64 	%f1002, %fd4817;
	cvt.f64.f32 	%fd4818, %f1002;
	add.f64 	%fd4819, %fd4818, %fd4818;
	sub.f64 	%fd4820, %fd4819, %fd4813;
	mul.f64 	%fd4821, %fd4818, 0d3FC70A3D80000000;
	sub.f64 	%fd4822, %fd4820, %fd4821;
	cvt.rn.f32.f64 	%f1003, %fd4822;
	cvt.f64.f32 	%fd4823, %f1003;
	add.f64 	%fd4824, %fd4823, %fd4823;
	sub.f64 	%fd4825, %fd4824, %fd4818;
	mul.f64 	%fd4826, %fd4823, 0d3FC70A3D80000000;
	sub.f64 	%fd4827, %fd4825, %fd4826;
	cvt.rn.f32.f64 	%f1004, %fd4827;
	cvt.f64.f32 	%fd4828, %f1004;
	add.f64 	%fd4829, %fd4828, %fd4828;
	sub.f64 	%fd4830, %fd4829, %fd4823;
	mul.f64 	%fd4831, %fd4828, 0d3FC70A3D80000000;
	sub.f64 	%fd4832, %fd4830, %fd4831;
	cvt.rn.f32.f64 	%f1005, %fd4832;
	cvt.f64.f32 	%fd4833, %f1005;
	add.f64 	%fd4834, %fd4833, %fd4833;
	sub.f64 	%fd4835, %fd4834, %fd4828;
	mul.f64 	%fd4836, %fd4833, 0d3FC70A3D80000000;
	sub.f64 	%fd4837, %fd4835, %fd4836;
	cvt.rn.f32.f64 	%f1006, %fd4837;
	cvt.f64.f32 	%fd4838, %f1006;
	add.f64 	%fd4839, %fd4838, %fd4838;
	sub.f64 	%fd4840, %fd4839, %fd4833;
	mul.f64 	%fd4841, %fd4838, 0d3FC70A3D80000000;
	sub.f64 	%fd4842, %fd4840, %fd4841;
	cvt.rn.f32.f64 	%f1007, %fd4842;
	cvt.f64.f32 	%fd4843, %f1007;
	add.f64 	%fd4844, %fd4843, %fd4843;
	sub.f64 	%fd4845, %fd4844, %fd4838;
	mul.f64 	%fd4846, %fd4843, 0d3FC70A3D80000000;
	sub.f64 	%fd4847, %fd4845, %fd4846;
	cvt.rn.f32.f64 	%f1008, %fd4847;
	cvt.f64.f32 	%fd4848, %f1008;
	add.f64 	%fd4849, %fd4848, %fd4848;
	sub.f64 	%fd4850, %fd4849, %fd4843;
	mul.f64 	%fd4851, %fd4848, 0d3FC70A3D80000000;
	sub.f64 	%fd4852, %fd4850, %fd4851;
	cvt.rn.f32.f64 	%f1009, %fd4852;
	cvt.f64.f32 	%fd4853, %f1009;
	add.f64 	%fd4854, %fd4853, %fd4853;
	sub.f64 	%fd4855, %fd4854, %fd4848;
	mul.f64 	%fd4856, %fd4853, 0d3FC70A3D80000000;
	sub.f64 	%fd4857, %fd4855, %fd4856;
	cvt.rn.f32.f64 	%f1010, %fd4857;
	cvt.f64.f32 	%fd4858, %f1010;
	add.f64 	%fd4859, %fd4858, %fd4858;
	sub.f64 	%fd4860, %fd4859, %fd4853;
	mul.f64 	%fd4861, %fd4858, 0d3FC70A3D80000000;
	sub.f64 	%fd4862, %fd4860, %fd4861;
	cvt.rn.f32.f64 	%f1011, %fd4862;
	cvt.f64.f32 	%fd4863, %f1011;
	add.f64 	%fd4864, %fd4863, %fd4863;
	sub.f64 	%fd4865, %fd4864, %fd4858;
	mul.f64 	%fd4866, %fd4863, 0d3FC70A3D80000000;
	sub.f64 	%fd4867, %fd4865, %fd4866;
	cvt.rn.f32.f64 	%f1012, %fd4867;
	cvt.f64.f32 	%fd4868, %f1012;
	add.f64 	%fd4869, %fd4868, %fd4868;
	sub.f64 	%fd4870, %fd4869, %fd4863;
	mul.f64 	%fd4871, %fd4868, 0d3FC70A3D80000000;
	sub.f64 	%fd4872, %fd4870, %fd4871;
	cvt.rn.f32.f64 	%f1013, %fd4872;
	cvt.f64.f32 	%fd4873, %f1013;
	add.f64 	%fd4874, %fd4873, %fd4873;
	sub.f64 	%fd4875, %fd4874, %fd4868;
	mul.f64 	%fd4876, %fd4873, 0d3FC70A3D80000000;
	sub.f64 	%fd4877, %fd4875, %fd4876;
	cvt.rn.f32.f64 	%f1014, %fd4877;
	cvt.f64.f32 	%fd4878, %f1014;
	add.f64 	%fd4879, %fd4878, %fd4878;
	sub.f64 	%fd4880, %fd4879, %fd4873;
	mul.f64 	%fd4881, %fd4878, 0d3FC70A3D80000000;
	sub.f64 	%fd4882, %fd4880, %fd4881;
	cvt.rn.f32.f64 	%f1015, %fd4882;
	cvt.f64.f32 	%fd4883, %f1015;
	add.f64 	%fd4884, %fd4883, %fd4883;
	sub.f64 	%fd4885, %fd4884, %fd4878;
	mul.f64 	%fd4886, %fd4883, 0d3FC70A3D80000000;
	sub.f64 	%fd4887, %fd4885, %fd4886;
	cvt.rn.f32.f64 	%f1016, %fd4887;
	cvt.f64.f32 	%fd4888, %f1016;
	add.f64 	%fd4889, %fd4888, %fd4888;
	sub.f64 	%fd4890, %fd4889, %fd4883;
	mul.f64 	%fd4891, %fd4888, 0d3FC70A3D80000000;
	sub.f64 	%fd4892, %fd4890, %fd4891;
	cvt.rn.f32.f64 	%f1017, %fd4892;
	cvt.f64.f32 	%fd4893, %f1017;
	add.f64 	%fd4894, %fd4893, %fd4893;
	sub.f64 	%fd4895, %fd4894, %fd4888;
	mul.f64 	%fd4896, %fd4893, 0d3FC70A3D80000000;
	sub.f64 	%fd4897, %fd4895, %fd4896;
	cvt.rn.f32.f64 	%f1018, %fd4897;
	cvt.f64.f32 	%fd4898, %f1018;
	add.f64 	%fd4899, %fd4898, %fd4898;
	sub.f64 	%fd4900, %fd4899, %fd4893;
	mul.f64 	%fd4901, %fd4898, 0d3FC70A3D80000000;
	sub.f64 	%fd4902, %fd4900, %fd4901;
	cvt.rn.f32.f64 	%f1019, %fd4902;
	cvt.f64.f32 	%fd4903, %f1019;
	add.f64 	%fd4904, %fd4903, %fd4903;
	sub.f64 	%fd4905, %fd4904, %fd4898;
	mul.f64 	%fd4906, %fd4903, 0d3FC70A3D80000000;
	sub.f64 	%fd4907, %fd4905, %fd4906;
	cvt.rn.f32.f64 	%f1020, %fd4907;
	cvt.f64.f32 	%fd4908, %f1020;
	add.f64 	%fd4909, %fd4908, %fd4908;
	sub.f64 	%fd4910, %fd4909, %fd4903;
	mul.f64 	%fd4911, %fd4908, 0d3FC70A3D80000000;
	sub.f64 	%fd4912, %fd4910, %fd4911;
	cvt.rn.f32.f64 	%f1021, %fd4912;
	cvt.f64.f32 	%fd4913, %f1021;
	add.f64 	%fd4914, %fd4913, %fd4913;
	sub.f64 	%fd4915, %fd4914, %fd4908;
	mul.f64 	%fd4916, %fd4913, 0d3FC70A3D80000000;
	sub.f64 	%fd4917, %fd4915, %fd4916;
	cvt.rn.f32.f64 	%f1022, %fd4917;
	cvt.f64.f32 	%fd4918, %f1022;
	add.f64 	%fd4919, %fd4918, %fd4918;
	sub.f64 	%fd4920, %fd4919, %fd4913;
	mul.f64 	%fd4921, %fd4918, 0d3FC70A3D80000000;
	sub.f64 	%fd4922, %fd4920, %fd4921;
	cvt.rn.f32.f64 	%f1023, %fd4922;
	cvt.f64.f32 	%fd4923, %f1023;
	add.f64 	%fd4924, %fd4923, %fd4923;
	sub.f64 	%fd4925, %fd4924, %fd4918;
	mul.f64 	%fd4926, %fd4923, 0d3FC70A3D80000000;
	sub.f64 	%fd4927, %fd4925, %fd4926;
	cvt.rn.f32.f64 	%f1024, %fd4927;
	cvt.f64.f32 	%fd4928, %f1024;
	add.f64 	%fd4929, %fd4928, %fd4928;
	sub.f64 	%fd4930, %fd4929, %fd4923;
	mul.f64 	%fd4931, %fd4928, 0d3FC70A3D80000000;
	sub.f64 	%fd4932, %fd4930, %fd4931;
	cvt.rn.f32.f64 	%f1025, %fd4932;
	cvt.f64.f32 	%fd4933, %f1025;
	add.f64 	%fd4934, %fd4933, %fd4933;
	sub.f64 	%fd4935, %fd4934, %fd4928;
	mul.f64 	%fd4936, %fd4933, 0d3FC70A3D80000000;
	sub.f64 	%fd4937, %fd4935, %fd4936;
	cvt.rn.f32.f64 	%f1026, %fd4937;
	cvt.f64.f32 	%fd4938, %f1026;
	add.f64 	%fd4939, %fd4938, %fd4938;
	sub.f64 	%fd4940, %fd4939, %fd4933;
	mul.f64 	%fd4941, %fd4938, 0d3FC70A3D80000000;
	sub.f64 	%fd4942, %fd4940, %fd4941;
	cvt.rn.f32.f64 	%f1027, %fd4942;
	cvt.f64.f32 	%fd4943, %f1027;
	add.f64 	%fd4944, %fd4943, %fd4943;
	sub.f64 	%fd4945, %fd4944, %fd4938;
	mul.f64 	%fd4946, %fd4943, 0d3FC70A3D80000000;
	sub.f64 	%fd4947, %fd4945, %fd4946;
	cvt.rn.f32.f64 	%f1028, %fd4947;
	cvt.f64.f32 	%fd4948, %f1028;
	add.f64 	%fd4949, %fd4948, %fd4948;
	sub.f64 	%fd4950, %fd4949, %fd4943;
	mul.f64 	%fd4951, %fd4948, 0d3FC70A3D80000000;
	sub.f64 	%fd4952, %fd4950, %fd4951;
	cvt.rn.f32.f64 	%f1029, %fd4952;
	cvt.f64.f32 	%fd4953, %f1029;
	add.f64 	%fd4954, %fd4953, %fd4953;
	sub.f64 	%fd4955, %fd4954, %fd4948;
	mul.f64 	%fd4956, %fd4953, 0d3FC70A3D80000000;
	sub.f64 	%fd4957, %fd4955, %fd4956;
	cvt.rn.f32.f64 	%f1030, %fd4957;
	cvt.f64.f32 	%fd4958, %f1030;
	add.f64 	%fd4959, %fd4958, %fd4958;
	sub.f64 	%fd4960, %fd4959, %fd4953;
	mul.f64 	%fd4961, %fd4958, 0d3FC70A3D80000000;
	sub.f64 	%fd4962, %fd4960, %fd4961;
	cvt.rn.f32.f64 	%f1031, %fd4962;
	cvt.f64.f32 	%fd4963, %f1031;
	add.f64 	%fd4964, %fd4963, %fd4963;
	sub.f64 	%fd4965, %fd4964, %fd4958;
	mul.f64 	%fd4966, %fd4963, 0d3FC70A3D80000000;
	sub.f64 	%fd4967, %fd4965, %fd4966;
	cvt.rn.f32.f64 	%f1032, %fd4967;
	cvt.f64.f32 	%fd4968, %f1032;
	add.f64 	%fd4969, %fd4968, %fd4968;
	sub.f64 	%fd4970, %fd4969, %fd4963;
	mul.f64 	%fd4971, %fd4968, 0d3FC70A3D80000000;
	sub.f64 	%fd4972, %fd4970, %fd4971;
	cvt.rn.f32.f64 	%f1033, %fd4972;
	cvt.f64.f32 	%fd4973, %f1033;
	add.f64 	%fd4974, %fd4973, %fd4973;
	sub.f64 	%fd4975, %fd4974, %fd4968;
	mul.f64 	%fd4976, %fd4973, 0d3FC70A3D80000000;
	sub.f64 	%fd4977, %fd4975, %fd4976;
	cvt.rn.f32.f64 	%f1034, %fd4977;
	cvt.f64.f32 	%fd4978, %f1034;
	add.f64 	%fd4979, %fd4978, %fd4978;
	sub.f64 	%fd4980, %fd4979, %fd4973;
	mul.f64 	%fd4981, %fd4978, 0d3FC70A3D80000000;
	sub.f64 	%fd4982, %fd4980, %fd4981;
	cvt.rn.f32.f64 	%f1035, %fd4982;
	cvt.f64.f32 	%fd4983, %f1035;
	add.f64 	%fd4984, %fd4983, %fd4983;
	sub.f64 	%fd4985, %fd4984, %fd4978;
	mul.f64 	%fd4986, %fd4983, 0d3FC70A3D80000000;
	sub.f64 	%fd4987, %fd4985, %fd4986;
	cvt.rn.f32.f64 	%f1036, %fd4987;
	cvt.f64.f32 	%fd4988, %f1036;
	add.f64 	%fd4989, %fd4988, %fd4988;
	sub.f64 	%fd4990, %fd4989, %fd4983;
	mul.f64 	%fd4991, %fd4988, 0d3FC70A3D80000000;
	sub.f64 	%fd4992, %fd4990, %fd4991;
	cvt.rn.f32.f64 	%f1037, %fd4992;
	cvt.f64.f32 	%fd4993, %f1037;
	add.f64 	%fd4994, %fd4993, %fd4993;
	sub.f64 	%fd4995, %fd4994, %fd4988;
	mul.f64 	%fd4996, %fd4993, 0d3FC70A3D80000000;
	sub.f64 	%fd4997, %fd4995, %fd4996;
	cvt.rn.f32.f64 	%f1038, %fd4997;
	cvt.f64.f32 	%fd4998, %f1038;
	add.f64 	%fd4999, %fd4998, %fd4998;
	sub.f64 	%fd5000, %fd4999, %fd4993;
	mul.f64 	%fd5001, %fd4998, 0d3FC70A3D80000000;
	sub.f64 	%fd5002, %fd5000, %fd5001;
	cvt.rn.f32.f64 	%f1045, %fd5002;
	cvt.f64.f32 	%fd5003, %f1045;
	add.f64 	%fd5004, %fd5003, %fd5003;
	sub.f64 	%fd5005, %fd5004, %fd4998;
	mul.f64 	%fd5006, %fd5003, 0d3FC70A3D80000000;
	sub.f64 	%fd5007, %fd5005, %fd5006;
	cvt.rn.f32.f64 	%f1049, %fd5007;
	add.s32 	%r65, %r65, 1000;
	setp.ne.s32 	%p12, %r65, %r19;
	@%p12 bra 	$L__BB0_11;
$L__BB0_12:
	setp.eq.s32 	%p13, %r18, 1000;
	@%p13 bra 	$L__BB0_15;
	sub.s32 	%r66, %r54, %r26;
$L__BB0_14:
	.pragma "nounroll";
	mov.f32 	%f16, %f1049;
	cvt.f64.f32 	%fd5008, %f16;
	add.f64 	%fd5009, %fd5008, %fd5008;
	cvt.f64.f32 	%fd5010, %f1045;
	sub.f64 	%fd5011, %fd5009, %fd5010;
	fma.rn.f64 	%fd5012, %fd5008, 0dBFC70A3D80000000, %fd5011;
	cvt.rn.f32.f64 	%f1049, %fd5012;
	add.s32 	%r66, %r66, 1;
	setp.ne.s32 	%p14, %r66, 0;
	mov.f32 	%f1045, %f16;
	@%p14 bra 	$L__BB0_14;
$L__BB0_15:
	cvta.to.global.u64 	%rd19, %rd9;
	setp.eq.s32 	%p15, %r1, 0;
	setp.eq.s32 	%p16, %r2, %r25;
	selp.f32 	%f1039, 0f00000000, %f1049, %p16;
	selp.f32 	%f1040, 0f00000000, %f1039, %p15;
	mul.wide.s32 	%rd20, %r1, 4;
	add.s64 	%rd21, %rd19, %rd20;
	st.global.f32 	[%rd21+4], %f1040;
	ret;

}


// ===== COMPILED SASS (sm_100) =====

	.target	sm_100

	.elftype	@"ET_EXEC"


//--------------------- .note.nv.tkinfo           --------------------------
	.section	.note.nv.tkinfo,"",@"SHT_NOTE"
	.sectionflags	@"SHF_NOTE_NV_TKINFO"
	.tkinfo
        /*0018*/ 	.word	0x00000002
        /*0030*/ 	.string	""
        /*0030*/ 	.string	"ptxas"
        /*0030*/ 	.string	"Cuda compilation tools, release 13.0, V13.0.88"
        /*0030*/ 	.string	"Build cuda_13.0.r13.0/compiler.36424714_0"
        /*0030*/ 	.string	"-arch sm_100 -m 64 "



//--------------------- .note.nv.cuinfo           --------------------------
	.section	.note.nv.cuinfo,"",@"SHT_NOTE"
	.sectionflags	@"SHF_NOTE_NV_CUINFO"
        /*0018*/ 	.short	0x0002
        /*001a*/ 	.short	0x0064
        /*001c*/ 	.short	0x0082
	.zero		2


//--------------------- .nv.info                  --------------------------
	.section	.nv.info,"",@"SHT_CUDA_INFO"
	.align	4


	//----- nvinfo : EIATTR_REGCOUNT
	.align		4
        /*0000*/ 	.byte	0x04, 0x2f
        /*0002*/ 	.short	(.L_2 - .L_1)
	.align		4
.L_1:
        /*0004*/ 	.word	index@(_Z6updatePfii)
        /*0008*/ 	.word	0x0000001a


	//----- nvinfo : EIATTR_FRAME_SIZE
	.align		4
.L_2:
        /*000c*/ 	.byte	0x04, 0x11
        /*000e*/ 	.short	(.L_4 - .L_3)
	.align		4
.L_3:
        /*0010*/ 	.word	index@($__internal_0_$__cuda_sm20_div_rn_f64_full)
        /*0014*/ 	.word	0x00000020


	//----- nvinfo : EIATTR_FRAME_SIZE
	.align		4
.L_4:
        /*0018*/ 	.byte	0x04, 0x11
        /*001a*/ 	.short	(.L_6 - .L_5)
	.align		4
.L_5:
        /*001c*/ 	.word	index@(_Z6updatePfii)
        /*0020*/ 	.word	0x00000020


	//----- nvinfo : EIATTR_MIN_STACK_SIZE
	.align		4
.L_6:
        /*0024*/ 	.byte	0x04, 0x12
        /*0026*/ 	.short	(.L_8 - .L_7)
	.align		4
.L_7:
        /*0028*/ 	.word	index@(_Z6updatePfii)
        /*002c*/ 	.word	0x00000020
.L_8:


//--------------------- .nv.compat                --------------------------
	.section	.nv.compat,"",@"SHT_CUDA_COMPAT_INFO"
	.align	4
        /*0000*/ 	.byte	0x02, 0x09, 0x00, 0x00, 0x02, 0x02, 0x01, 0x00, 0x02, 0x05, 0x05, 0x00, 0x03, 0x07, 0x01, 0x01
        /*0010*/ 	.byte	0x02, 0x03, 0x00, 0x00, 0x02, 0x06, 0x01, 0x00, 0x04, 0x0b, 0x08, 0x00, 0x01, 0x00, 0x00, 0x00
        /*0020*/ 	.byte	0x00, 0x00, 0x00, 0x00


//--------------------- .nv.info._Z6updatePfii    --------------------------
	.section	.nv.info._Z6updatePfii,"",@"SHT_CUDA_INFO"
	.sectionflags	@""
	.align	4


	//----- nvinfo : EIATTR_CUDA_API_VERSION
	.align		4
        /*0000*/ 	.byte	0x04, 0x37
        /*0002*/ 	.short	(.L_10 - .L_9)
.L_9:
        /*0004*/ 	.word	0x00000082


	//----- nvinfo : EIATTR_KPARAM_INFO
	.align		4
.L_10:
        /*0008*/ 	.byte	0x04, 0x17
        /*000a*/ 	.short	(.L_12 - .L_11)
.L_11:
        /*000c*/ 	.word	0x00000000
        /*0010*/ 	.short	0x0002
        /*0012*/ 	.short	0x000c
        /*0014*/ 	.byte	0x00, 0xf0, 0x11, 0x00


	//----- nvinfo : EIATTR_KPARAM_INFO
	.align		4
.L_12:
        /*0018*/ 	.byte	0x04, 0x17
        /*001a*/ 	.short	(.L_14 - .L_13)
.L_13:
        /*001c*/ 	.word	0x00000000
        /*0020*/ 	.short	0x0001
        /*0022*/ 	.short	0x0008
        /*0024*/ 	.byte	0x00, 0xf0, 0x11, 0x00


	//----- nvinfo : EIATTR_KPARAM_INFO
	.align		4
.L_14:
        /*0028*/ 	.byte	0x04, 0x17
        /*002a*/ 	.short	(.L_16 - .L_15)
.L_15:
        /*002c*/ 	.word	0x00000000
        /*0030*/ 	.short	0x0000
        /*0032*/ 	.short	0x0000
        /*0034*/ 	.byte	0x00, 0xf5, 0x21, 0x00


	//----- nvinfo : EIATTR_SPARSE_MMA_MASK
	.align		4
.L_16:
        /*0038*/ 	.byte	0x03, 0x50
        /*003a*/ 	.short	0x0000


	//----- nvinfo : EIATTR_MAXREG_COUNT
	.align		4
        /*003c*/ 	.byte	0x03, 0x1b
        /*003e*/ 	.short	0x00ff


	//----- nvinfo : EIATTR_MERCURY_ISA_VERSION
	.align		4
        /*0040*/ 	.byte	0x03, 0x5f
        /*0042*/ 	.short	0x0101


	//----- nvinfo : EIATTR_VRC_CTA_INIT_COUNT
	.align		4
        /*0044*/ 	.byte	0x02, 0x4a
	.zero		1
	.zero		1


	//----- nvinfo : EIATTR_EXIT_INSTR_OFFSETS
	.align		4
        /*0048*/ 	.byte	0x04, 0x1c
        /*004a*/ 	.short	(.L_18 - .L_17)


	//   ....[0]....
.L_17:
        /*004c*/ 	.word	0x000142c0


	//----- nvinfo : EIATTR_CRS_STACK_SIZE
	.align		4
.L_18:
        /*0050*/ 	.byte	0x04, 0x1e
        /*0052*/ 	.short	(.L_20 - .L_19)
.L_19:
        /*0054*/ 	.word	0x00000000


	//----- nvinfo : EIATTR_CBANK_PARAM_SIZE
	.align		4
.L_20:
        /*0058*/ 	.byte	0x03, 0x19
        /*005a*/ 	.short	0x0010


	//----- nvinfo : EIATTR_PARAM_CBANK
	.align		4
        /*005c*/ 	.byte	0x04, 0x0a
        /*005e*/ 	.short	(.L_22 - .L_21)
	.align		4
.L_21:
        /*0060*/ 	.word	index@(.nv.constant0._Z6updatePfii)
        /*0064*/ 	.short	0x0380
        /*0066*/ 	.short	0x0010


	//----- nvinfo : EIATTR_SW_WAR
	.align		4
.L_22:
        /*0068*/ 	.byte	0x04, 0x36
        /*006a*/ 	.short	(.L_24 - .L_23)
.L_23:
        /*006c*/ 	.word	0x00000008
.L_24:


//--------------------- .nv.callgraph             --------------------------
	.section	.nv.callgraph,"",@"SHT_CUDA_CALLGRAPH"
	.align	4
	.sectionentsize	8
	.align		4
        /*0000*/ 	.word	0x00000000
	.align		4
        /*0004*/ 	.word	0xffffffff
	.align		4
        /*0008*/ 	.word	0x00000000
	.align		4
        /*000c*/ 	.word	0xfffffffe
	.align		4
        /*0010*/ 	.word	0x00000000
	.align		4
        /*0014*/ 	.word	0xfffffffd
	.align		4
        /*0018*/ 	.word	0x00000000
	.align		4
        /*001c*/ 	.word	0xfffffffc


//--------------------- .nv.constant4             --------------------------
	.section	.nv.constant4,"a",@progbits
	.align	8
	.align		8
.nv.constant4:
        /*0000*/ 	.dword	__cudart_i2opi_f


//--------------------- .text._Z6updatePfii       --------------------------
	.section	.text._Z6updatePfii,"ax",@progbits
	.align	128
        .global         _Z6updatePfii
        .type           _Z6updatePfii,@function
        .size           _Z6updatePfii,(.L_x_15 - _Z6updatePfii)
        .other          _Z6updatePfii,@"STO_CUDA_ENTRY STV_DEFAULT"
_Z6updatePfii:
.text._Z6updatePfii:
[----:B------:R-:W0:Y:S01]  /*0000*/  LDC R1, c[0x0][0x37c] ;  /* 0x0000df00ff017b82 */ /* 0x000e220000000800 */
[----:B------:R-:W1:Y:S01]  /*0010*/  LDCU UR4, c[0x0][0x388] ;  /* 0x00007100ff0477ac */ /* 0x000e620008000800 */
[----:B------:R-:W2:Y:S06]  /*0020*/  S2R R0, SR_TID.X ;  /* 0x0000000000007919 */ /* 0x000eac0000002100 */
[----:B------:R-:W2:Y:S01]  /*0030*/  LDC R7, c[0x0][0x360] ;  /* 0x0000d800ff077b82 */ /* 0x000ea20000000800 */
[----:B------:R-:W-:Y:S01]  /*0040*/  IMAD.MOV.U32 R2, RZ, RZ, 0x1 ;  /* 0x00000001ff027424 */ /* 0x000fe200078e00ff */
[----:B------:R-:W-:Y:S01]  /*0050*/  BSSY.RECONVERGENT B0, `(.L_x_0) ;  /* 0x000001b000007945 */ /* 0x000fe20003800200 */
[----:B0-----:R-:W-:Y:S01]  /*0060*/  VIADD R1, R1, 0xffffffe0 ;  /* 0xffffffe001017836 */ /* 0x001fe20000000000 */
[----:B-1----:R-:W-:-:S06]  /*0070*/  UIADD3 UR4, UPT, UPT, UR4, -0x1, URZ ;  /* 0xffffffff04047890 */ /* 0x002fcc000fffe0ff */
[----:B------:R-:W-:-:S05]  /*0080*/  I2FP.F32.S32 R8, UR4 ;  /* 0x0000000400087c45 */ /* 0x000fca0008201400 */
[----:B------:R-:W2:Y:S01]  /*0090*/  S2UR UR4, SR_CTAID.X ;  /* 0x00000000000479c3 */ /* 0x000ea20000002500 */
[----:B------:R-:W0:Y:S08]  /*00a0*/  F2F.F64.F32 R8, R8 ;  /* 0x0000000800087310 */ /* 0x000e300000201800 */
[----:B0-----:R-:W0:Y:S01]  /*00b0*/  MUFU.RCP64H R3, R9 ;  /* 0x0000000900037308 */ /* 0x001e220000001800 */
[----:B--2---:R-:W-:Y:S01]  /*00c0*/  IMAD R7, R7, UR4, R0 ;  /* 0x0000000407077c24 */ /* 0x004fe2000f8e0200 */
[----:B0-----:R-:W-:-:S08]  /*00d0*/  DFMA R4, -R8, R2, 1 ;  /* 0x3ff000000804742b */ /* 0x001fd00000000102 */
[----:B------:R-:W-:Y:S01]  /*00e0*/  DFMA R12, R4, R4, R4 ;  /* 0x00000004040c722b */ /* 0x000fe20000000004 */
[----:B------:R-:W-:-:S04]  /*00f0*/  VIADD R5, R7, 0x1 ;  /* 0x0000000107057836 */ /* 0x000fc80000000000 */
[----:B------:R-:W0:Y:S03]  /*0100*/  I2F.F64 R10, R5 ;  /* 0x00000005000a7312 */ /* 0x000e260000201c00 */
[----:B------:R-:W-:-:S08]  /*0110*/  DFMA R12, R2, R12, R2 ;  /* 0x0000000c020c722b */ /* 0x000fd00000000002 */
[----:B------:R-:W-:Y:S02]  /*0120*/  DFMA R2, -R8, R12, 1 ;  /* 0x3ff000000802742b */ /* 0x000fe4000000010c */
[----:B0-----:R-:W-:-:S06]  /*0130*/  DADD R10, R10, -1 ;  /* 0xbff000000a0a7429 */ /* 0x001fcc0000000000 */
[----:B------:R-:W-:-:S04]  /*0140*/  DFMA R2, R12, R2, R12 ;  /* 0x000000020c02722b */ /* 0x000fc8000000000c */
[----:B------:R-:W-:-:S04]  /*0150*/  FSETP.GEU.AND P1, PT, |R11|, 6.5827683646048100446e-37, PT ;  /* 0x036000000b00780b */ /* 0x000fc80003f2e200 */
[----:B------:R-:W-:-:S08]  /*0160*/  DMUL R12, R10, R2 ;  /* 0x000000020a0c7228 */ /* 0x000fd00000000000 */
[----:B------:R-:W-:-:S08]  /*0170*/  DFMA R14, -R8, R12, R10 ;  /* 0x0000000c080e722b */ /* 0x000fd0000000010a */
[----:B------:R-:W-:-:S10]  /*0180*/  DFMA R2, R2, R14, R12 ;  /* 0x0000000e0202722b */ /* 0x000fd4000000000c */
[----:B------:R-:W-:-:S05]  /*0190*/  FFMA R0, RZ, R9, R3 ;  /* 0x00000009ff007223 */ /* 0x000fca0000000003 */
[----:B------:R-:W-:-:S13]  /*01a0*/  FSETP.GT.AND P0, PT, |R0|, 1.469367938527859385e-39, PT ;  /* 0x001000000000780b */ /* 0x000fda0003f04200 */
[----:B------:R-:W-:Y:S05]  /*01b0*/  @P0 BRA P1, `(.L_x_1) ;  /* 0x0000000000100947 */ /* 0x000fea0000800000 */
[----:B------:R-:W-:-:S07]  /*01c0*/  MOV R0, 0x1e0 ;  /* 0x000001e000007802 */ /* 0x000fce0000000f00 */
[----:B------:R-:W-:Y:S05]  /*01d0*/  CALL.REL.NOINC `($__internal_0_$__cuda_sm20_div_rn_f64_full) ;  /* 0x00000140003c7944 */ /* 0x000fea0003c00000 */
[----:B------:R-:W-:Y:S02]  /*01e0*/  IMAD.MOV.U32 R2, RZ, RZ, R16 ;  /* 0x000000ffff027224 */ /* 0x000fe400078e0010 */
[----:B------:R-:W-:-:S07]  /*01f0*/  IMAD.MOV.U32 R3, RZ, RZ, R17 ;  /* 0x000000ffff037224 */ /* 0x000fce00078e0011 */
.L_x_1:
[----:B------:R-:W-:Y:S05]  /*0200*/  BSYNC.RECONVERGENT B0 ;  /* 0x0000000000007941 */ /* 0x000fea0003800200 */
.L_x_0:
[----:B------:R-:W0:Y:S01]  /*0210*/  F2F.F32.F64 R11, R2 ;  /* 0x00000002000b7310 */ /* 0x000e220000301000 */
[----:B------:R-:W1:Y:S01]  /*0220*/  LDCU.64 UR10, c[0x0][0x358] ;  /* 0x00006b00ff0a77ac */ /* 0x000e620008000a00 */
[----:B------:R-:W-:Y:S01]  /*0230*/  BSSY.RECONVERGENT B0, `(.L_x_2) ;  /* 0x0000041000007945 */ /* 0x000fe20003800200 */
[----:B0-----:R-:W-:-:S04]  /*0240*/  FMUL R11, R11, 6.2831854820251464844 ;  /* 0x40c90fdb0b0b7820 */ /* 0x001fc80000400000 */
[C---:B------:R-:W-:Y:S01]  /*0250*/  FMUL R0, R11.reuse, 0.63661974668502807617 ;  /* 0x3f22f9830b007820 */ /* 0x040fe20000400000 */
[----:B------:R-:W-:-:S05]  /*0260*/  FSETP.GE.AND P0, PT, |R11|, 105615, PT ;  /* 0x47ce47800b00780b */ /* 0x000fca0003f06200 */
[----:B------:R-:W0:Y:S02]  /*0270*/  F2I.NTZ R0, R0 ;  /* 0x0000000000007305 */ /* 0x000e240000203100 */
[----:B0-----:R-:W-:-:S05]  /*0280*/  I2FP.F32.S32 R4, R0 ;  /* 0x0000000000047245 */ /* 0x001fca0000201400 */
[----:B------:R-:W-:-:S04]  /*0290*/  FFMA R9, R4, -1.5707962512969970703, R11 ;  /* 0xbfc90fda04097823 */ /* 0x000fc8000000000b */
[----:B------:R-:W-:-:S04]  /*02a0*/  FFMA R9, R4, -7.5497894158615963534e-08, R9 ;  /* 0xb3a2216804097823 */ /* 0x000fc80000000009 */
[----:B------:R-:W-:Y:S01]  /*02b0*/  FFMA R4, R4, -5.3903029534742383927e-15, R9 ;  /* 0xa7c234c504047823 */ /* 0x000fe20000000009 */
[----:B-1----:R-:W-:Y:S06]  /*02c0*/  @!P0 BRA `(.L_x_3) ;  /* 0x0000000000dc8947 */ /* 0x002fec0003800000 */
[----:B------:R-:W-:-:S13]  /*02d0*/  FSETP.NEU.AND P0, PT, |R11|, +INF , PT ;  /* 0x7f8000000b00780b */ /* 0x000fda0003f0d200 */
[----:B------:R-:W-:Y:S01]  /*02e0*/  @!P0 FMUL R4, RZ, R11 ;  /* 0x0000000bff048220 */ /* 0x000fe20000400000 */
[----:B------:R-:W-:Y:S01]  /*02f0*/  @!P0 IMAD.MOV.U32 R0, RZ, RZ, RZ ;  /* 0x000000ffff008224 */ /* 0x000fe200078e00ff */
[----:B------:R-:W-:Y:S06]  /*0300*/  @!P0 BRA `(.L_x_3) ;  /* 0x0000000000cc8947 */ /* 0x000fec0003800000 */
[----:B------:R-:W-:Y:S01]  /*0310*/  IMAD.SHL.U32 R2, R11, 0x100, RZ ;  /* 0x000001000b027824 */ /* 0x000fe200078e00ff */
[----:B------:R-:W0:Y:S01]  /*0320*/  LDCU.64 UR6, c[0x4][URZ] ;  /* 0x01000000ff0677ac */ /* 0x000e220008000a00 */
[----:B------:R-:W-:Y:S02]  /*0330*/  IMAD.MOV.U32 R6, RZ, RZ, RZ ;  /* 0x000000ffff067224 */ /* 0x000fe400078e00ff */
[----:B------:R-:W-:Y:S01]  /*0340*/  IMAD.MOV.U32 R0, RZ, RZ, R1 ;  /* 0x000000ffff007224 */ /* 0x000fe200078e0001 */
[----:B------:R-:W-:Y:S01]  /*0350*/  LOP3.LUT R15, R2, 0x80000000, RZ, 0xfc, !PT ;  /* 0x80000000020f7812 */ /* 0x000fe200078efcff */
[----:B------:R-:W-:Y:S01]  /*0360*/  UMOV UR5, URZ ;  /* 0x000000ff00057c82 */ /* 0x000fe20008000000 */
[----:B------:R-:W-:-:S05]  /*0370*/  UMOV UR4, URZ ;  /* 0x000000ff00047c82 */ /* 0x000fca0008000000 */
.L_x_4:
[----:B0-----:R-:W-:Y:S02]  /*0380*/  IMAD.U32 R8, RZ, RZ, UR6 ;  /* 0x00000006ff087e24 */ /* 0x001fe4000f8e00ff */
[----:B------:R-:W-:-:S05]  /*0390*/  IMAD.U32 R9, RZ, RZ, UR7 ;  /* 0x00000007ff097e24 */ /* 0x000fca000f8e00ff */
[----:B------:R-:W2:Y:S01]  /*03a0*/  LDG.E.CONSTANT R2, desc[UR10][R8.64] ;  /* 0x0000000a08027981 */ /* 0x000ea2000c1e9900 */
[----:B------:R-:W-:Y:S02]  /*03b0*/  UIADD3 UR6, UP0, UPT, UR6, 0x4, URZ ;  /* 0x0000000406067890 */ /* 0x000fe4000ff1e0ff */
[----:B------:R-:W-:Y:S02]  /*03c0*/  UIADD3 UR4, UPT, UPT, UR4, 0x1, URZ ;  /* 0x0000000104047890 */ /* 0x000fe4000fffe0ff */
[----:B------:R-:W-:Y:S02]  /*03d0*/  UIADD3.X UR7, UPT, UPT, URZ, UR7, URZ, UP0, !UPT ;  /* 0x00000007ff077290 */ /* 0x000fe400087fe4ff */
[----:B------:R-:W-:Y:S01]  /*03e0*/  UISETP.NE.AND UP0, UPT, UR4, 0x6, UPT ;  /* 0x000000060400788c */ /* 0x000fe2000bf05270 */
[----:B--2---:R-:W-:-:S03]  /*03f0*/  IMAD.WIDE.U32 R2, R2, R15, RZ ;  /* 0x0000000f02027225 */ /* 0x004fc600078e00ff */
[----:B------:R-:W-:-:S04]  /*0400*/  IADD3 R13, P0, PT, R2, R6, RZ ;  /* 0x00000006020d7210 */ /* 0x000fc80007f1e0ff */
[----:B------:R-:W-:Y:S01]  /*0410*/  IADD3.X R6, PT, PT, R3, UR5, RZ, P0, !PT ;  /* 0x0000000503067c10 */ /* 0x000fe200087fe4ff */
[----:B------:R0:W-:Y:S02]  /*0420*/  STL [R0], R13 ;  /* 0x0000000d00007387 */ /* 0x0001e40000100800 */
[----:B0-----:R-:W-:Y:S01]  /*0430*/  VIADD R0, R0, 0x4 ;  /* 0x0000000400007836 */ /* 0x001fe20000000000 */
[----:B------:R-:W-:Y:S06]  /*0440*/  BRA.U UP0, `(.L_x_4) ;  /* 0xfffffffd00cc7547 */ /* 0x000fec000b83ffff */
[----:B------:R-:W-:Y:S01]  /*0450*/  SHF.R.U32.HI R4, RZ, 0x17, R11 ;  /* 0x00000017ff047819 */ /* 0x000fe2000001160b */
[----:B------:R0:W-:Y:S03]  /*0460*/  STL [R1+0x18], R6 ;  /* 0x0000180601007387 */ /* 0x0001e60000100800 */
[C---:B------:R-:W-:Y:S02]  /*0470*/  LOP3.LUT R0, R4.reuse, 0xe0, RZ, 0xc0, !PT ;  /* 0x000000e004007812 */ /* 0x040fe400078ec0ff */
[----:B------:R-:W-:-:S03]  /*0480*/  LOP3.LUT P0, RZ, R4, 0x1f, RZ, 0xc0, !PT ;  /* 0x0000001f04ff7812 */ /* 0x000fc6000780c0ff */
[----:B------:R-:W-:-:S05]  /*0490*/  VIADD R0, R0, 0xffffff80 ;  /* 0xffffff8000007836 */ /* 0x000fca0000000000 */
[----:B------:R-:W-:-:S05]  /*04a0*/  SHF.R.U32.HI R0, RZ, 0x5, R0 ;  /* 0x00000005ff007819 */ /* 0x000fca0000011600 */
[----:B------:R-:W-:-:S05]  /*04b0*/  IMAD R10, R0, -0x4, R1 ;  /* 0xfffffffc000a7824 */ /* 0x000fca00078e0201 */
[----:B------:R-:W2:Y:S04]  /*04c0*/  LDL R0, [R10+0x18] ;  /* 0x000018000a007983 */ /* 0x000ea80000100800 */
[----:B------:R-:W2:Y:S04]  /*04d0*/  LDL R3, [R10+0x14] ;  /* 0x000014000a037983 */ /* 0x000ea80000100800 */
[----:B------:R-:W3:Y:S01]  /*04e0*/  @P0 LDL R2, [R10+0x10] ;  /* 0x000010000a020983 */ /* 0x000ee20000100800 */
[----:B------:R-:W-:Y:S01]  /*04f0*/  LOP3.LUT R4, R4, 0x1f, RZ, 0xc0, !PT ;  /* 0x0000001f04047812 */ /* 0x000fe200078ec0ff */
[----:B------:R-:W-:Y:S01]  /*0500*/  UMOV UR4, 0x54442d19 ;  /* 0x54442d1900047882 */ /* 0x000fe20000000000 */
[----:B------:R-:W-:-:S02]  /*0510*/  UMOV UR5, 0x3bf921fb ;  /* 0x3bf921fb00057882 */ /* 0x000fc40000000000 */
[-C--:B--2---:R-:W-:Y:S02]  /*0520*/  @P0 SHF.L.W.U32.HI R0, R3, R4.reuse, R0 ;  /* 0x0000000403000219 */ /* 0x084fe40000010e00 */
[----:B---3--:R-:W-:Y:S02]  /*0530*/  @P0 SHF.L.W.U32.HI R3, R2, R4, R3 ;  /* 0x0000000402030219 */ /* 0x008fe40000010e03 */
[----:B------:R-:W-:Y:S02]  /*0540*/  ISETP.GE.AND P0, PT, R11, RZ, PT ;  /* 0x000000ff0b00720c */ /* 0x000fe40003f06270 */
[C---:B------:R-:W-:Y:S01]  /*0550*/  SHF.L.W.U32.HI R2, R3.reuse, 0x2, R0 ;  /* 0x0000000203027819 */ /* 0x040fe20000010e00 */
[----:B------:R-:W-:-:S03]  /*0560*/  IMAD.SHL.U32 R3, R3, 0x4, RZ ;  /* 0x0000000403037824 */ /* 0x000fc600078e00ff */
[----:B------:R-:W-:Y:S02]  /*0570*/  SHF.R.S32.HI R4, RZ, 0x1f, R2 ;  /* 0x0000001fff047819 */ /* 0x000fe40000011402 */
[----:B------:R-:W-:Y:S02]  /*0580*/  LOP3.LUT R11, R2, R11, RZ, 0x3c, !PT ;  /* 0x0000000b020b7212 */ /* 0x000fe400078e3cff */
[C---:B------:R-:W-:Y:S02]  /*0590*/  LOP3.LUT R8, R4.reuse, R3, RZ, 0x3c, !PT ;  /* 0x0000000304087212 */ /* 0x040fe400078e3cff */
[----:B------:R-:W-:Y:S02]  /*05a0*/  LOP3.LUT R9, R4, R2, RZ, 0x3c, !PT ;  /* 0x0000000204097212 */ /* 0x000fe400078e3cff */
[----:B------:R-:W-:Y:S02]  /*05b0*/  SHF.R.U32.HI R3, RZ, 0x1e, R0 ;  /* 0x0000001eff037819 */ /* 0x000fe40000011600 */
[----:B------:R-:W-:-:S02]  /*05c0*/  ISETP.GE.AND P1, PT, R11, RZ, PT ;  /* 0x000000ff0b00720c */ /* 0x000fc40003f26270 */
[----:B------:R-:W1:Y:S01]  /*05d0*/  I2F.F64.S64 R8, R8 ;  /* 0x0000000800087312 */ /* 0x000e620000301c00 */
[----:B------:R-:W-:-:S05]  /*05e0*/  LEA.HI R0, R2, R3, RZ, 0x1 ;  /* 0x0000000302007211 */ /* 0x000fca00078f08ff */
[----:B------:R-:W-:-:S04]  /*05f0*/  IMAD.MOV R2, RZ, RZ, -R0 ;  /* 0x000000ffff027224 */ /* 0x000fc800078e0a00 */
[----:B------:R-:W-:Y:S01]  /*0600*/  @!P0 IMAD.MOV.U32 R0, RZ, RZ, R2 ;  /* 0x000000ffff008224 */ /* 0x000fe200078e0002 */
[----:B-1----:R-:W-:-:S10]  /*0610*/  DMUL R12, R8, UR4 ;  /* 0x00000004080c7c28 */ /* 0x002fd40008000000 */
[----:B------:R-:W1:Y:S02]  /*0620*/  F2F.F32.F64 R12, R12 ;  /* 0x0000000c000c7310 */ /* 0x000e640000301000 */
[----:B01----:R-:W-:-:S07]  /*0630*/  FSEL R4, -R12, R12, !P1 ;  /* 0x0000000c0c047208 */ /* 0x003fce0004800100 */
.L_x_3:
[----:B------:R-:W-:Y:S05]  /*0640*/  BSYNC.RECONVERGENT B0 ;  /* 0x0000000000007941 */ /* 0x000fea0003800200 */
.L_x_2:
[----:B------:R-:W0:Y:S01]  /*0650*/  LDCU UR8, c[0x0][0x38c] ;  /* 0x00007180ff0877ac */ /* 0x000e220008000800 */
[----:B------:R-:W-:Y:S01]  /*0660*/  LOP3.LUT R6, R0, 0x1, RZ, 0xc0, !PT ;  /* 0x0000000100067812 */ /* 0x000fe200078ec0ff */
[----:B------:R-:W-:Y:S02]  /*0670*/  IMAD.MOV.U32 R2, RZ, RZ, 0x37cbac00 ;  /* 0x37cbac00ff027424 */ /* 0x000fe400078e00ff */
[----:B------:R-:W-:Y:S01]  /*0680*/  FMUL R3, R4, R4 ;  /* 0x0000000404037220 */ /* 0x000fe20000400000 */
[----:B------:R-:W-:Y:S01]  /*0690*/  IMAD.MOV.U32 R9, RZ, RZ, 0x3effffff ;  /* 0x3effffffff097424 */ /* 0x000fe200078e00ff */
[----:B------:R-:W-:Y:S01]  /*06a0*/  ISETP.NE.U32.AND P0, PT, R6, 0x1, PT ;  /* 0x000000010600780c */ /* 0x000fe20003f05070 */
[----:B------:R-:W-:Y:S02]  /*06b0*/  IMAD.MOV.U32 R6, RZ, RZ, 0x3d2aaabb ;  /* 0x3d2aaabbff067424 */ /* 0x000fe400078e00ff */
[----:B------:R-:W-:Y:S01]  /*06c0*/  FFMA R2, R3, R2, -0.0013887860113754868507 ;  /* 0xbab607ed03027423 */ /* 0x000fe20000000002 */
[----:B------:R-:W-:-:S02]  /*06d0*/  LOP3.LUT P1, RZ, R0, 0x2, RZ, 0xc0, !PT ;  /* 0x0000000200ff7812 */ /* 0x000fc4000782c0ff */
[----:B------:R-:W-:Y:S02]  /*06e0*/  FSEL R9, -R9, -0.16666662693023681641, !P0 ;  /* 0xbe2aaaa809097808 */ /* 0x000fe40004000100 */
[----:B------:R-:W-:Y:S02]  /*06f0*/  FSEL R2, R2, -0.00019574658654164522886, !P0 ;  /* 0xb94d415302027808 */ /* 0x000fe40004000000 */
[----:B------:R-:W-:Y:S02]  /*0700*/  FSEL R6, R6, 0.0083327032625675201416, !P0 ;  /* 0x3c0885e406067808 */ /* 0x000fe40004000000 */
[----:B------:R-:W-:Y:S01]  /*0710*/  FSEL R0, R4, 1, P0 ;  /* 0x3f80000004007808 */ /* 0x000fe20000000000 */
[----:B0-----:R-:W-:Y:S02]  /*0720*/  UISETP.GE.AND UP0, UPT, UR8, 0x1, UPT ;  /* 0x000000010800788c */ /* 0x001fe4000bf06270 */
[----:B------:R-:W-:-:S04]  /*0730*/  FFMA R2, R3, R2, R6 ;  /* 0x0000000203027223 */ /* 0x000fc80000000006 */
[C---:B------:R-:W-:Y:S01]  /*0740*/  FFMA R2, R3.reuse, R2, R9 ;  /* 0x0000000203027223 */ /* 0x040fe20000000009 */
[----:B------:R-:W-:-:S04]  /*0750*/  FFMA R3, R3, R0, RZ ;  /* 0x0000000003037223 */ /* 0x000fc800000000ff */
[----:B------:R-:W-:-:S04]  /*0760*/  FFMA R0, R3, R2, R0 ;  /* 0x0000000203007223 */ /* 0x000fc80000000000 */
[----:B------:R-:W-:Y:S01]  /*0770*/  @P1 FADD R0, RZ, -R0 ;  /* 0x80000000ff001221 */ /* 0x000fe20000000000 */
[----:B------:R-:W-:Y:S06]  /*0780*/  BRA.U !UP0, `(.L_x_5) ;  /* 0x0000013908ac7547 */ /* 0x000fec000b800000 */
[----:B------:R-:W-:Y:S01]  /*0790*/  UIADD3 UR6, UPT, UPT, UR8, -0x1, URZ ;  /* 0xffffffff08067890 */ /* 0x000fe2000fffe0ff */
[----:B------:R-:W-:Y:S01]  /*07a0*/  IMAD.MOV.U32 R14, RZ, RZ, R0 ;  /* 0x000000ffff0e7224 */ /* 0x000fe200078e0000 */
[----:B------:R-:W-:Y:S02]  /*07b0*/  UISETP.GE.U32.AND UP0, UPT, UR8, 0x3e8, UPT ;  /* 0x000003e80800788c */ /* 0x000fe4000bf06070 */
[----:B------:R-:W-:-:S04]  /*07c0*/  UIMAD.WIDE.U32 UR4, UR6, 0x10624dd3, URZ ;  /* 0x10624dd3060478a5 */ /* 0x000fc8000f8e00ff */
[----:B------:R-:W-:-:S04]  /*07d0*/  USHF.R.U32.HI UR5, URZ, 0x6, UR5 ;  /* 0x00000006ff057899 */ /* 0x000fc80008011605 */
[----:B------:R-:W-:-:S04]  /*07e0*/  UIMAD UR6, UR5, -0x3e8, UR6 ;  /* 0xfffffc18050678a4 */ /* 0x000fc8000f8e0206 */
[----:B------:R-:W-:Y:S01]  /*07f0*/  UIADD3 UR6, UPT, UPT, UR6, 0x1, URZ ;  /* 0x0000000106067890 */ /* 0x000fe2000fffe0ff */
[----:B------:R-:W-:Y:S11]  /*0800*/  BRA.U !UP0, `(.L_x_6) ;  /* 0x00000139084c7547 */ /* 0x000ff6000b800000 */
[----:B------:R-:W-:Y:S01]  /*0810*/  UISETP.NE.AND UP0, UPT, UR6, 0x3e8, UPT ;  /* 0x000003e80600788c */ /* 0x000fe2000bf05270 */
[----:B------:R-:W-:-:S03]  /*0820*/  IMAD.MOV.U32 R14, RZ, RZ, R0 ;  /* 0x000000ffff0e7224 */ /* 0x000fc600078e0000 */
[----:B------:R-:W-:-:S04]  /*0830*/  USEL UR4, UR6, URZ, UP0 ;  /* 0x000000ff06047287 */ /* 0x000fc80008000000 */
[----:B------:R-:W-:-:S03]  /*0840*/  UIADD3 UR7, UPT, UPT, -UR4, UR8, URZ ;  /* 0x0000000804077290 */ /* 0x000fc6000fffe1ff */
[----:B------:R-:W-:-:S09]  /*0850*/  UMOV UR4, URZ ;  /* 0x000000ff00047c82 */ /* 0x000fd20008000000 */
.L_x_7:
[----:B01----:R-:W0:Y:S01]  /*0860*/  F2F.F64.F32 R2, R0 ;  /* 0x0000000000027310 */ /* 0x003e220000201800 */
[----:B------:R-:W-:Y:S01]  /*0870*/  UMOV UR12, 0x80000000 ;  /* 0x80000000000c7882 */ /* 0x000fe20000000000 */
[----:B------:R-:W-:Y:S01]  /*0880*/  UMOV UR13, 0x3fc70a3d ;  /* 0x3fc70a3d000d7882 */ /* 0x000fe20000000000 */
[----:B------:R-:W-:-:S04]  /*0890*/  UIADD3 UR4, UPT, UPT, UR4, 0x3e8, URZ ;  /* 0x000003e804047890 */ /* 0x000fc8000fffe0ff */
[----:B------:R-:W-:Y:S01]  /*08a0*/  UISETP.NE.AND UP0, UPT, UR4, UR7, UPT ;  /* 0x000000070400728c */ /* 0x000fe2000bf05270 */
[----:B------:R-:W1:Y:S01]  /*08b0*/  F2F.F64.F32 R10, R14 ;  /* 0x0000000e000a7310 */ /* 0x000e620000201800 */
[----:B0-----:R-:W-:-:S08]  /*08c0*/  DADD R8, R2, R2 ;  /* 0x0000000002087229 */ /* 0x001fd00000000002 */
[----:B-1----:R-:W-:-:S08]  /*08d0*/  DADD R8, R8, -R10 ;  /* 0x0000000008087229 */ /* 0x002fd0000000080a */
[----:B------:R-:W-:-:S06]  /*08e0*/  DFMA R8, R2, -UR12, R8 ;  /* 0x8000000c02087c2b */ /* 0x000fcc0008000008 */
[----:B------:R-:W0:Y:S08]  /*08f0*/  F2F.F32.F64 R10, R8 ;  /* 0x00000008000a7310 */ /* 0x000e300000301000 */
[----:B0-----:R-:W0:Y:S02]  /*0900*/  F2F.F64.F32 R10, R10 ;  /* 0x0000000a000a7310 */ /* 0x001e240000201800 */
[----:B0-----:R-:W-:-:S08]  /*0910*/  DADD R12, R10, R10 ;  /* 0x000000000a0c7229 */ /* 0x001fd0000000000a */
[----:B------:R-:W-:-:S08]  /*0920*/  DADD R12, -R2, R12 ;  /* 0x00000000020c7229 */ /* 0x000fd0000000010c */
[----:B------:R-:W-:-:S10]  /*0930*/  DFMA R12, R10, -UR12, R12 ;  /* 0x8000000c0a0c7c2b */ /* 0x000fd4000800000c */
        /* <DEDUP_REMOVED lines=4990> */
[----:B------:R0:W1:Y:S01]  /*14120*/  F2F.F32.F64 R0, R10 ;  /* 0x0000000a00007310 */ /* 0x0000620000301000 */
[----:B------:R-:W-:Y:S05]  /*14130*/  BRA.U UP0, `(.L_x_7) ;  /* 0xfffffec500c87547 */ /* 0x000fea000b83ffff */
.L_x_6:
[----:B------:R-:W-:-:S09]  /*14140*/  UISETP.NE.AND UP0, UPT, UR6, 0x3e8, UPT ;  /* 0x000003e80600788c */ /* 0x000fd2000bf05270 */
[----:B------:R-:W-:Y:S05]  /*14150*/  BRA.U !UP0, `(.L_x_5) ;  /* 0x0000000108387547 */ /* 0x000fea000b800000 */
[----:B------:R-:W-:-:S12]  /*14160*/  UIMAD UR5, UR5, 0x3e8, -UR8 ;  /* 0x000003e8050578a4 */ /* 0x000fd8000f8e0a08 */
.L_x_8:
[----:B-123--:R-:W1:Y:S01]  /*14170*/  F2F.F64.F32 R2, R0 ;  /* 0x0000000000027310 */ /* 0x00ee620000201800 */
[----:B------:R-:W-:Y:S01]  /*14180*/  UMOV UR6, 0x80000000 ;  /* 0x8000000000067882 */ /* 0x000fe20000000000 */
[----:B------:R-:W-:Y:S01]  /*14190*/  UMOV UR7, 0x3fc70a3d ;  /* 0x3fc70a3d00077882 */ /* 0x000fe20000000000 */
[----:B------:R-:W-:Y:S01]  /*141a0*/  UIADD3 UR5, UPT, UPT, UR5, 0x1, URZ ;  /* 0x0000000105057890 */ /* 0x000fe2000fffe0ff */
[----:B------:R-:W-:-:S03]  /*141b0*/  IMAD.MOV.U32 R4, RZ, RZ, R0 ;  /* 0x000000ffff047224 */ /* 0x000fc600078e0000 */
[----:B------:R-:W-:Y:S01]  /*141c0*/  UISETP.NE.AND UP0, UPT, UR5, URZ, UPT ;  /* 0x000000ff0500728c */ /* 0x000fe2000bf05270 */
[----:B0-----:R0:W2:Y:S01]  /*141d0*/  F2F.F64.F32 R10, R14 ;  /* 0x0000000e000a7310 */ /* 0x0010a20000201800 */
[----:B-1----:R-:W-:Y:S01]  /*141e0*/  DADD R8, R2, R2 ;  /* 0x0000000002087229 */ /* 0x002fe20000000002 */
[----:B0-----:R-:W-:-:S07]  /*141f0*/  IMAD.MOV.U32 R14, RZ, RZ, R4 ;  /* 0x000000ffff0e7224 */ /* 0x001fce00078e0004 */
[----:B--2---:R-:W-:-:S08]  /*14200*/  DADD R8, R8, -R10 ;  /* 0x0000000008087229 */ /* 0x004fd0000000080a */
[----:B------:R-:W-:-:S06]  /*14210*/  DFMA R2, R2, -UR6, R8 ;  /* 0x8000000602027c2b */ /* 0x000fcc0008000008 */
[----:B------:R2:W3:Y:S01]  /*14220*/  F2F.F32.F64 R0, R2 ;  /* 0x0000000200007310 */ /* 0x0004e20000301000 */
[----:B------:R-:W-:Y:S05]  /*14230*/  BRA.U UP0, `(.L_x_8) ;  /* 0xfffffffd00cc7547 */ /* 0x000fea000b83ffff */
.L_x_5:
[----:B------:R-:W4:Y:S01]  /*14240*/  LDCU UR4, c[0x0][0x388] ;  /* 0x00007100ff0477ac */ /* 0x000f220008000800 */
[----:B--2---:R-:W2:Y:S01]  /*14250*/  LDC.64 R2, c[0x0][0x380] ;  /* 0x0000e000ff027b82 */ /* 0x004ea20000000a00 */
[----:B------:R-:W-:Y:S02]  /*14260*/  ISETP.NE.AND P0, PT, R7, RZ, PT ;  /* 0x000000ff0700720c */ /* 0x000fe40003f05270 */
[----:B----4-:R-:W-:-:S04]  /*14270*/  ISETP.NE.AND P1, PT, R5, UR4, PT ;  /* 0x0000000405007c0c */ /* 0x010fc8000bf25270 */
[----:B-1-3--:R-:W-:Y:S01]  /*14280*/  FSEL R0, R0, RZ, P1 ;  /* 0x000000ff00007208 */ /* 0x00afe20000800000 */
[----:B--2---:R-:W-:-:S03]  /*14290*/  IMAD.WIDE R2, R7, 0x4, R2 ;  /* 0x0000000407027825 */ /* 0x004fc600078e0202 */
[----:B------:R-:W-:-:S05]  /*142a0*/  FSEL R5, R0, RZ, P0 ;  /* 0x000000ff00057208 */ /* 0x000fca0000000000 */
[----:B------:R-:W-:Y:S01]  /*142b0*/  STG.E desc[UR10][R2.64+0x4], R5 ;  /* 0x0000040502007986 */ /* 0x000fe2000c10190a */
[----:B------:R-:W-:Y:S05]  /*142c0*/  EXIT ;  /* 0x000000000000794d */ /* 0x000fea0003800000 */
        .weak           $__internal_0_$__cuda_sm20_div_rn_f64_full
        .type           $__internal_0_$__cuda_sm20_div_rn_f64_full,@function
        .size           $__internal_0_$__cuda_sm20_div_rn_f64_full,(.L_x_15 - $__internal_0_$__cuda_sm20_div_rn_f64_full)
$__internal_0_$__cuda_sm20_div_rn_f64_full:
[C---:B------:R-:W-:Y:S01]  /*142d0*/  FSETP.GEU.AND P0, PT, |R9|.reuse, 1.469367938527859385e-39, PT ;  /* 0x001000000900780b */ /* 0x040fe20003f0e200 */
[----:B------:R-:W-:Y:S01]  /*142e0*/  IMAD.MOV.U32 R12, RZ, RZ, 0x1 ;  /* 0x00000001ff0c7424 */ /* 0x000fe200078e00ff */
[----:B------:R-:W-:Y:S01]  /*142f0*/  LOP3.LUT R2, R9, 0x800fffff, RZ, 0xc0, !PT ;  /* 0x800fffff09027812 */ /* 0x000fe200078ec0ff */
[----:B------:R-:W-:Y:S01]  /*14300*/  IMAD.MOV.U32 R6, RZ, RZ, 0x1ca00000 ;  /* 0x1ca00000ff067424 */ /* 0x000fe200078e00ff */
[C---:B------:R-:W-:Y:S01]  /*14310*/  FSETP.GEU.AND P2, PT, |R11|.reuse, 1.469367938527859385e-39, PT ;  /* 0x001000000b00780b */ /* 0x040fe20003f4e200 */
[----:B------:R-:W-:Y:S01]  /*14320*/  BSSY.RECONVERGENT B1, `(.L_x_9) ;  /* 0x0000053000017945 */ /* 0x000fe20003800200 */
[----:B------:R-:W-:Y:S01]  /*14330*/  LOP3.LUT R3, R2, 0x3ff00000, RZ, 0xfc, !PT ;  /* 0x3ff0000002037812 */ /* 0x000fe200078efcff */
[----:B------:R-:W-:Y:S01]  /*14340*/  IMAD.MOV.U32 R2, RZ, RZ, R8 ;  /* 0x000000ffff027224 */ /* 0x000fe200078e0008 */
[----:B------:R-:W-:-:S05]  /*14350*/  LOP3.LUT R4, R11, 0x7ff00000, RZ, 0xc0, !PT ;  /* 0x7ff000000b047812 */ /* 0x000fca00078ec0ff */
[----:B------:R-:W-:-:S04]  /*14360*/  @!P0 DMUL R2, R8, 8.98846567431157953865e+307 ;  /* 0x7fe0000008028828 */ /* 0x000fc80000000000 */
[----:B------:R-:W-:Y:S01]  /*14370*/  @!P2 LOP3.LUT R19, R9, 0x7ff00000, RZ, 0xc0, !PT ;  /* 0x7ff000000913a812 */ /* 0x000fe200078ec0ff */
[----:B------:R-:W-:Y:S01]  /*14380*/  @!P2 IMAD.MOV.U32 R18, RZ, RZ, RZ ;  /* 0x000000ffff12a224 */ /* 0x000fe200078e00ff */
[----:B------:R-:W0:Y:S02]  /*14390*/  MUFU.RCP64H R13, R3 ;  /* 0x00000003000d7308 */ /* 0x000e240000001800 */
[----:B------:R-:W-:-:S04]  /*143a0*/  @!P2 ISETP.GE.U32.AND P3, PT, R4, R19, PT ;  /* 0x000000130400a20c */ /* 0x000fc80003f66070 */
[----:B------:R-:W-:-:S04]  /*143b0*/  @!P2 SEL R19, R6, 0x63400000, !P3 ;  /* 0x634000000613a807 */ /* 0x000fc80005800000 */
[----:B------:R-:W-:-:S04]  /*143c0*/  @!P2 LOP3.LUT R19, R19, 0x80000000, R11, 0xf8, !PT ;  /* 0x800000001313a812 */ /* 0x000fc800078ef80b */
[----:B------:R-:W-:Y:S01]  /*143d0*/  @!P2 LOP3.LUT R19, R19, 0x100000, RZ, 0xfc, !PT ;  /* 0x001000001313a812 */ /* 0x000fe200078efcff */
[----:B0-----:R-:W-:-:S08]  /*143e0*/  DFMA R14, R12, -R2, 1 ;  /* 0x3ff000000c0e742b */ /* 0x001fd00000000802 */
[----:B------:R-:W-:Y:S01]  /*143f0*/  DFMA R16, R14, R14, R14 ;  /* 0x0000000e0e10722b */ /* 0x000fe2000000000e */
[----:B------:R-:W-:-:S04]  /*14400*/  LOP3.LUT R15, R9, 0x7ff00000, RZ, 0xc0, !PT ;  /* 0x7ff00000090f7812 */ /* 0x000fc800078ec0ff */
[----:B------:R-:W-:-:S03]  /*14410*/  ISETP.GE.U32.AND P1, PT, R4, R15, PT ;  /* 0x0000000f0400720c */ /* 0x000fc60003f26070 */
[----:B------:R-:W-:Y:S01]  /*14420*/  DFMA R16, R12, R16, R12 ;  /* 0x000000100c10722b */ /* 0x000fe2000000000c */
[----:B------:R-:W-:Y:S01]  /*14430*/  SEL R13, R6, 0x63400000, !P1 ;  /* 0x63400000060d7807 */ /* 0x000fe20004800000 */
[----:B------:R-:W-:-:S03]  /*14440*/  IMAD.MOV.U32 R12, RZ, RZ, R10 ;  /* 0x000000ffff0c7224 */ /* 0x000fc600078e000a */
[----:B------:R-:W-:-:S03]  /*14450*/  LOP3.LUT R13, R13, 0x800fffff, R11, 0xf8, !PT ;  /* 0x800fffff0d0d7812 */ /* 0x000fc600078ef80b */
[----:B------:R-:W-:-:S03]  /*14460*/  DFMA R20, R16, -R2, 1 ;  /* 0x3ff000001014742b */ /* 0x000fc60000000802 */
[----:B------:R-:W-:-:S05]  /*14470*/  @!P2 DFMA R12, R12, 2, -R18 ;  /* 0x400000000c0ca82b */ /* 0x000fca0000000812 */
[----:B------:R-:W-:Y:S01]  /*14480*/  DFMA R16, R16, R20, R16 ;  /* 0x000000141010722b */ /* 0x000fe20000000010 */
[----:B------:R-:W-:Y:S02]  /*14490*/  IMAD.MOV.U32 R21, RZ, RZ, R4 ;  /* 0x000000ffff157224 */ /* 0x000fe400078e0004 */
[----:B------:R-:W-:Y:S01]  /*144a0*/  IMAD.MOV.U32 R20, RZ, RZ, R15 ;  /* 0x000000ffff147224 */ /* 0x000fe200078e000f */
[----:B------:R-:W-:Y:S02]  /*144b0*/  @!P0 LOP3.LUT R20, R3, 0x7ff00000, RZ, 0xc0, !PT ;  /* 0x7ff0000003148812 */ /* 0x000fe400078ec0ff */
[----:B------:R-:W-:Y:S02]  /*144c0*/  @!P2 LOP3.LUT R21, R13, 0x7ff00000, RZ, 0xc0, !PT ;  /* 0x7ff000000d15a812 */ /* 0x000fe400078ec0ff */
[----:B------:R-:W-:Y:S01]  /*144d0*/  DMUL R18, R16, R12 ;  /* 0x0000000c10127228 */ /* 0x000fe20000000000 */
[----:B------:R-:W-:Y:S02]  /*144e0*/  VIADD R23, R20, 0xffffffff ;  /* 0xffffffff14177836 */ /* 0x000fe40000000000 */
[----:B------:R-:W-:-:S05]  /*144f0*/  VIADD R22, R21, 0xffffffff ;  /* 0xffffffff15167836 */ /* 0x000fca0000000000 */
[----:B------:R-:W-:Y:S01]  /*14500*/  DFMA R14, R18, -R2, R12 ;  /* 0x80000002120e722b */ /* 0x000fe2000000000c */
[----:B------:R-:W-:-:S04]  /*14510*/  ISETP.GT.U32.AND P0, PT, R22, 0x7feffffe, PT ;  /* 0x7feffffe1600780c */ /* 0x000fc80003f04070 */
[----:B------:R-:W-:-:S03]  /*14520*/  ISETP.GT.U32.OR P0, PT, R23, 0x7feffffe, P0 ;  /* 0x7feffffe1700780c */ /* 0x000fc60000704470 */
[----:B------:R-:W-:-:S10]  /*14530*/  DFMA R14, R16, R14, R18 ;  /* 0x0000000e100e722b */ /* 0x000fd40000000012 */
[----:B------:R-:W-:Y:S05]  /*14540*/  @P0 BRA `(.L_x_10) ;  /* 0x00000000006c0947 */ /* 0x000fea0003800000 */
[----:B------:R-:W-:-:S04]  /*14550*/  LOP3.LUT R11, R9, 0x7ff00000, RZ, 0xc0, !PT ;  /* 0x7ff00000090b7812 */ /* 0x000fc800078ec0ff */
[CC--:B------:R-:W-:Y:S02]  /*14560*/  VIADDMNMX R10, R4.reuse, -R11.reuse, 0xb9600000, !PT ;  /* 0xb9600000040a7446 */ /* 0x0c0fe4000780090b */
[----:B------:R-:W-:Y:S02]  /*14570*/  ISETP.GE.U32.AND P0, PT, R4, R11, PT ;  /* 0x0000000b0400720c */ /* 0x000fe40003f06070 */
[----:B------:R-:W-:Y:S02]  /*14580*/  VIMNMX R10, PT, PT, R10, 0x46a00000, PT ;  /* 0x46a000000a0a7848 */ /* 0x000fe40003fe0100 */
[----:B------:R-:W-:-:S05]  /*14590*/  SEL R11, R6, 0x63400000, !P0 ;  /* 0x63400000060b7807 */ /* 0x000fca0004000000 */
[----:B------:R-:W-:Y:S02]  /*145a0*/  IMAD.IADD R4, R10, 0x1, -R11 ;  /* 0x000000010a047824 */ /* 0x000fe400078e0a0b */
[----:B------:R-:W-:Y:S02]  /*145b0*/  IMAD.MOV.U32 R10, RZ, RZ, RZ ;  /* 0x000000ffff0a7224 */ /* 0x000fe400078e00ff */
[----:B------:R-:W-:-:S06]  /*145c0*/  VIADD R11, R4, 0x7fe00000 ;  /* 0x7fe00000040b7836 */ /* 0x000fcc0000000000 */
[----:B------:R-:W-:-:S10]  /*145d0*/  DMUL R16, R14, R10 ;  /* 0x0000000a0e107228 */ /* 0x000fd40000000000 */
[----:B------:R-:W-:-:S13]  /*145e0*/  FSETP.GTU.AND P0, PT, |R17|, 1.469367938527859385e-39, PT ;  /* 0x001000001100780b */ /* 0x000fda0003f0c200 */
[----:B------:R-:W-:Y:S05]  /*145f0*/  @P0 BRA `(.L_x_11) ;  /* 0x0000000000940947 */ /* 0x000fea0003800000 */
[----:B------:R-:W-:Y:S01]  /*14600*/  DFMA R2, R14, -R2, R12 ;  /* 0x800000020e02722b */ /* 0x000fe2000000000c */
[----:B------:R-:W-:-:S09]  /*14610*/  IMAD.MOV.U32 R10, RZ, RZ, RZ ;  /* 0x000000ffff0a7224 */ /* 0x000fd200078e00ff */
[C---:B------:R-:W-:Y:S02]  /*14620*/  FSETP.NEU.AND P0, PT, R3.reuse, RZ, PT ;  /* 0x000000ff0300720b */ /* 0x040fe40003f0d000 */
[----:B------:R-:W-:-:S04]  /*14630*/  LOP3.LUT R9, R3, 0x80000000, R9, 0x48, !PT ;  /* 0x8000000003097812 */ /* 0x000fc800078e4809 */
[----:B------:R-:W-:-:S07]  /*14640*/  LOP3.LUT R11, R9, R11, RZ, 0xfc, !PT ;  /* 0x0000000b090b7212 */ /* 0x000fce00078efcff */
[----:B------:R-:W-:Y:S05]  /*14650*/  @!P0 BRA `(.L_x_11) ;  /* 0x00000000007c8947 */ /* 0x000fea0003800000 */
[----:B------:R-:W-:Y:S01]  /*14660*/  IMAD.MOV R3, RZ, RZ, -R4 ;  /* 0x000000ffff037224 */ /* 0x000fe200078e0a04 */
[----:B------:R-:W-:Y:S01]  /*14670*/  DMUL.RP R10, R14, R10 ;  /* 0x0000000a0e0a7228 */ /* 0x000fe20000008000 */
[----:B------:R-:W-:-:S06]  /*14680*/  IMAD.MOV.U32 R2, RZ, RZ, RZ ;  /* 0x000000ffff027224 */ /* 0x000fcc00078e00ff */
[----:B------:R-:W-:-:S03]  /*14690*/  DFMA R2, R16, -R2, R14 ;  /* 0x800000021002722b */ /* 0x000fc6000000000e */
[----:B------:R-:W-:-:S03]  /*146a0*/  LOP3.LUT R9, R11, R9, RZ, 0x3c, !PT ;  /* 0x000000090b097212 */ /* 0x000fc600078e3cff */
[----:B------:R-:W-:-:S04]  /*146b0*/  IADD3 R2, PT, PT, -R4, -0x43300000, RZ ;  /* 0xbcd0000004027810 */ /* 0x000fc80007ffe1ff */
[----:B------:R-:W-:-:S04]  /*146c0*/  FSETP.NEU.AND P0, PT, |R3|, R2, PT ;  /* 0x000000020300720b */ /* 0x000fc80003f0d200 */
[----:B------:R-:W-:Y:S02]  /*146d0*/  FSEL R16, R10, R16, !P0 ;  /* 0x000000100a107208 */ /* 0x000fe40004000000 */
[----:B------:R-:W-:Y:S01]  /*146e0*/  FSEL R17, R9, R17, !P0 ;  /* 0x0000001109117208 */ /* 0x000fe20004000000 */
[----:B------:R-:W-:Y:S06]  /*146f0*/  BRA `(.L_x_11) ;  /* 0x0000000000547947 */ /* 0x000fec0003800000 */
.L_x_10:
[----:B------:R-:W-:-:S14]  /*14700*/  DSETP.NAN.AND P0, PT, R10, R10, PT ;  /* 0x0000000a0a00722a */ /* 0x000fdc0003f08000 */
[----:B------:R-:W-:Y:S05]  /*14710*/  @P0 BRA `(.L_x_12) ;  /* 0x0000000000440947 */ /* 0x000fea0003800000 */
[----:B------:R-:W-:-:S14]  /*14720*/  DSETP.NAN.AND P0, PT, R8, R8, PT ;  /* 0x000000080800722a */ /* 0x000fdc0003f08000 */
[----:B------:R-:W-:Y:S05]  /*14730*/  @P0 BRA `(.L_x_13) ;  /* 0x0000000000300947 */ /* 0x000fea0003800000 */
[----:B------:R-:W-:Y:S01]  /*14740*/  ISETP.NE.AND P0, PT, R21, R20, PT ;  /* 0x000000141500720c */ /* 0x000fe20003f05270 */
[----:B------:R-:W-:Y:S02]  /*14750*/  IMAD.MOV.U32 R16, RZ, RZ, 0x0 ;  /* 0x00000000ff107424 */ /* 0x000fe400078e00ff */
[----:B------:R-:W-:-:S10]  /*14760*/  IMAD.MOV.U32 R17, RZ, RZ, -0x80000 ;  /* 0xfff80000ff117424 */ /* 0x000fd400078e00ff */
[----:B------:R-:W-:Y:S05]  /*14770*/  @!P0 BRA `(.L_x_11) ;  /* 0x0000000000348947 */ /* 0x000fea0003800000 */
[----:B------:R-:W-:Y:S02]  /*14780*/  ISETP.NE.AND P0, PT, R21, 0x7ff00000, PT ;  /* 0x7ff000001500780c */ /* 0x000fe40003f05270 */
[----:B------:R-:W-:Y:S02]  /*14790*/  LOP3.LUT R17, R11, 0x80000000, R9, 0x48, !PT ;  /* 0x800000000b117812 */ /* 0x000fe400078e4809 */
[----:B------:R-:W-:-:S13]  /*147a0*/  ISETP.EQ.OR P0, PT, R20, RZ, !P0 ;  /* 0x000000ff1400720c */ /* 0x000fda0004702670 */
[----:B------:R-:W-:Y:S01]  /*147b0*/  @P0 LOP3.LUT R2, R17, 0x7ff00000, RZ, 0xfc, !PT ;  /* 0x7ff0000011020812 */ /* 0x000fe200078efcff */
[----:B------:R-:W-:Y:S02]  /*147c0*/  @!P0 IMAD.MOV.U32 R16, RZ, RZ, RZ ;  /* 0x000000ffff108224 */ /* 0x000fe400078e00ff */
[----:B------:R-:W-:Y:S02]  /*147d0*/  @P0 IMAD.MOV.U32 R16, RZ, RZ, RZ ;  /* 0x000000ffff100224 */ /* 0x000fe400078e00ff */
[----:B------:R-:W-:Y:S01]  /*147e0*/  @P0 IMAD.MOV.U32 R17, RZ, RZ, R2 ;  /* 0x000000ffff110224 */ /* 0x000fe200078e0002 */
[----:B------:R-:W-:Y:S06]  /*147f0*/  BRA `(.L_x_11) ;  /* 0x0000000000147947 */ /* 0x000fec0003800000 */
.L_x_13:
[----:B------:R-:W-:Y:S01]  /*14800*/  LOP3.LUT R17, R9, 0x80000, RZ, 0xfc, !PT ;  /* 0x0008000009117812 */ /* 0x000fe200078efcff */
[----:B------:R-:W-:Y:S01]  /*14810*/  IMAD.MOV.U32 R16, RZ, RZ, R8 ;  /* 0x000000ffff107224 */ /* 0x000fe200078e0008 */
[----:B------:R-:W-:Y:S06]  /*14820*/  BRA `(.L_x_11) ;  /* 0x0000000000087947 */ /* 0x000fec0003800000 */
.L_x_12:
[----:B------:R-:W-:Y:S01]  /*14830*/  LOP3.LUT R17, R11, 0x80000, RZ, 0xfc, !PT ;  /* 0x000800000b117812 */ /* 0x000fe200078efcff */
[----:B------:R-:W-:-:S07]  /*14840*/  IMAD.MOV.U32 R16, RZ, RZ, R10 ;  /* 0x000000ffff107224 */ /* 0x000fce00078e000a */
.L_x_11:
[----:B------:R-:W-:Y:S05]  /*14850*/  BSYNC.RECONVERGENT B1 ;  /* 0x0000000000017941 */ /* 0x000fea0003800200 */
.L_x_9:
[----:B------:R-:W-:Y:S02]  /*14860*/  IMAD.MOV.U32 R2, RZ, RZ, R0 ;  /* 0x000000ffff027224 */ /* 0x000fe400078e0000 */
[----:B------:R-:W-:-:S04]  /*14870*/  IMAD.MOV.U32 R3, RZ, RZ, 0x0 ;  /* 0x00000000ff037424 */ /* 0x000fc800078e00ff */
[----:B------:R-:W-:Y:S05]  /*14880*/  RET.REL.NODEC R2 `(_Z6updatePfii) ;  /* 0xfffffeb402dc7950 */ /* 0x000fea0003c3ffff */
.L_x_14:
[----:B------:R-:W-:-:S00]  /*14890*/  BRA `(.L_x_14) ;  /* 0xfffffffc00fc7947 */ /* 0x000fc0000383ffff */
[----:B------:R-:W-:-:S00]  /*148a0*/  NOP ;  /* 0x0000000000007918 */ /* 0x000fc00000000000 */
        /* <DEDUP_REMOVED lines=13> */
.L_x_15:


//--------------------- .nv.global.init           --------------------------
	.section	.nv.global.init,"aw",@progbits
	.align	4
.nv.global.init:
	.type		__cudart_i2opi_f,@object
	.size		__cudart_i2opi_f,(.L_0 - __cudart_i2opi_f)
__cudart_i2opi_f:
        /*0000*/ 	.byte	0x41, 0x90, 0x43, 0x3c, 0x99, 0x95, 0x62, 0xdb, 0xc0, 0xdd, 0x34, 0xf5, 0xd1, 0x57, 0x27, 0xfc
        /*0010*/ 	.byte	0x29, 0x15, 0x44, 0x4e, 0x6e, 0x83, 0xf9, 0xa2
.L_0:


//--------------------- .nv.shared.reserved.0     --------------------------
	.section	.nv.shared.reserved.0,"aw",@nobits
	.weak		__nv_reservedSMEM_offset_0_alias
	.size		__nv_reservedSMEM_offset_0_alias, 0, 64
	.other		__nv_reservedSMEM_offset_0_alias,@"STO_CUDA_RESERVED_SHARED STV_DEFAULT"
__nv_reservedSMEM_offset_0_alias:
	.zero		0
	.zero		64


//--------------------- .nv.constant0._Z6updatePfii --------------------------
	.section	.nv.constant0._Z6updatePfii,"a",@progbits
	.sectionflags	@""
	.align	4
.nv.constant0._Z6updatePfii:
	.zero		912


//--------------------- SYMBOLS --------------------------

	.type		.nv.reservedSmem.offset0,@object
	.size		.nv.reservedSmem.offset0,0x4
